//
// Generated by NVIDIA NVVM Compiler
//
// Compiler Build ID: CL-36424714
// Cuda compilation tools, release 13.0, V13.0.88
// Based on NVVM 20.0.0
//

.version 9.0
.target sm_100
.address_size 64

	// .globl	_Z10add_kernelPKfS0_Pfmm

.visible .entry _Z10add_kernelPKfS0_Pfmm(
	.param .u64 .ptr .align 1 _Z10add_kernelPKfS0_Pfmm_param_0,
	.param .u64 .ptr .align 1 _Z10add_kernelPKfS0_Pfmm_param_1,
	.param .u64 .ptr .align 1 _Z10add_kernelPKfS0_Pfmm_param_2,
	.param .u64 _Z10add_kernelPKfS0_Pfmm_param_3,
	.param .u64 _Z10add_kernelPKfS0_Pfmm_param_4
)
{
	.reg .pred 	%p<4>;
	.reg .b32 	%r<11>;
	.reg .b32 	%f<4>;
	.reg .b64 	%rd<15>;

	ld.param.u64 	%rd1, [_Z10add_kernelPKfS0_Pfmm_param_0];
	ld.param.u64 	%rd2, [_Z10add_kernelPKfS0_Pfmm_param_1];
	ld.param.u64 	%rd3, [_Z10add_kernelPKfS0_Pfmm_param_2];
	ld.param.u64 	%rd5, [_Z10add_kernelPKfS0_Pfmm_param_3];
	ld.param.u64 	%rd4, [_Z10add_kernelPKfS0_Pfmm_param_4];
	mov.u32 	%r3, %ctaid.y;
	mov.u32 	%r4, %ntid.y;
	mov.u32 	%r5, %tid.y;
	mad.lo.s32 	%r1, %r3, %r4, %r5;
	mov.u32 	%r6, %ctaid.x;
	mov.u32 	%r7, %ntid.x;
	mov.u32 	%r8, %tid.x;
	mad.lo.s32 	%r2, %r6, %r7, %r8;
	cvt.u64.u32 	%rd6, %r1;
	setp.le.u64 	%p1, %rd5, %rd6;
	cvt.s64.s32 	%rd7, %r2;
	setp.le.u64 	%p2, %rd4, %rd7;
	or.pred  	%p3, %p1, %p2;
	@%p3 bra 	$L__BB0_2;
	cvta.to.global.u64 	%rd8, %rd1;
	cvta.to.global.u64 	%rd9, %rd2;
	cvta.to.global.u64 	%rd10, %rd3;
	cvt.u32.u64 	%r9, %rd4;
	mad.lo.s32 	%r10, %r1, %r9, %r2;
	mul.wide.s32 	%rd11, %r10, 4;
	add.s64 	%rd12, %rd8, %rd11;
	ld.global.f32 	%f1, [%rd12];
	add.s64 	%rd13, %rd9, %rd11;
	ld.global.f32 	%f2, [%rd13];
	add.f32 	%f3, %f1, %f2;
	add.s64 	%rd14, %rd10, %rd11;
	st.global.f32 	[%rd14], %f3;
$L__BB0_2:
	ret;

}
	// .globl	_Z13matmul_kernelPKfS0_Pfmmmm
.visible .entry _Z13matmul_kernelPKfS0_Pfmmmm(
	.param .u64 .ptr .align 1 _Z13matmul_kernelPKfS0_Pfmmmm_param_0,
	.param .u64 .ptr .align 1 _Z13matmul_kernelPKfS0_Pfmmmm_param_1,
	.param .u64 .ptr .align 1 _Z13matmul_kernelPKfS0_Pfmmmm_param_2,
	.param .u64 _Z13matmul_kernelPKfS0_Pfmmmm_param_3,
	.param .u64 _Z13matmul_kernelPKfS0_Pfmmmm_param_4,
	.param .u64 _Z13matmul_kernelPKfS0_Pfmmmm_param_5,
	.param .u64 _Z13matmul_kernelPKfS0_Pfmmmm_param_6
)
{
	.reg .pred 	%p<13>;
	.reg .b32 	%r<9>;
	.reg .b32 	%f<68>;
	.reg .b64 	%rd<105>;

	ld.param.u64 	%rd26, [_Z13matmul_kernelPKfS0_Pfmmmm_param_0];
	ld.param.u64 	%rd27, [_Z13matmul_kernelPKfS0_Pfmmmm_param_1];
	ld.param.u64 	%rd28, [_Z13matmul_kernelPKfS0_Pfmmmm_param_3];
	ld.param.u64 	%rd24, [_Z13matmul_kernelPKfS0_Pfmmmm_param_4];
	ld.param.u64 	%rd25, [_Z13matmul_kernelPKfS0_Pfmmmm_param_6];
	cvta.to.global.u64 	%rd1, %rd27;
	cvta.to.global.u64 	%rd2, %rd26;
	mov.u32 	%r1, %ctaid.y;
	mov.u32 	%r2, %ntid.y;
	mov.u32 	%r3, %tid.y;
	mad.lo.s32 	%r4, %r1, %r2, %r3;
	mov.u32 	%r5, %ctaid.x;
	mov.u32 	%r6, %ntid.x;
	mov.u32 	%r7, %tid.x;
	mad.lo.s32 	%r8, %r5, %r6, %r7;
	cvt.u64.u32 	%rd3, %r4;
	setp.le.u64 	%p1, %rd28, %rd3;
	cvt.s64.s32 	%rd4, %r8;
	setp.le.u64 	%p2, %rd25, %rd4;
	or.pred  	%p3, %p1, %p2;
	@%p3 bra 	$L__BB1_14;
	setp.eq.s64 	%p4, %rd24, 0;
	mov.f32 	%f67, 0f00000000;
	@%p4 bra 	$L__BB1_13;
	mul.lo.s64 	%rd5, %rd24, %rd3;
	and.b64  	%rd6, %rd24, 7;
	setp.lt.u64 	%p5, %rd24, 8;
	mov.f32 	%f67, 0f00000000;
	mov.b64 	%rd103, 0;
	@%p5 bra 	$L__BB1_5;
	and.b64  	%rd103, %rd24, -8;
	shl.b64 	%rd30, %rd4, 2;
	add.s64 	%rd100, %rd1, %rd30;
	shl.b64 	%rd9, %rd25, 5;
	shl.b64 	%rd31, %rd5, 2;
	add.s64 	%rd32, %rd31, %rd2;
	add.s64 	%rd99, %rd32, 16;
	mov.f32 	%f67, 0f00000000;
	mov.u64 	%rd101, %rd103;
$L__BB1_4:
	.pragma "nounroll";
	ld.global.f32 	%f17, [%rd99+-16];
	ld.global.f32 	%f18, [%rd100];
	fma.rn.f32 	%f19, %f17, %f18, %f67;
	ld.global.f32 	%f20, [%rd99+-12];
	shl.b64 	%rd33, %rd25, 2;
	add.s64 	%rd34, %rd100, %rd33;
	ld.global.f32 	%f21, [%rd34];
	fma.rn.f32 	%f22, %f20, %f21, %f19;
	ld.global.f32 	%f23, [%rd99+-8];
	add.s64 	%rd35, %rd34, %rd33;
	ld.global.f32 	%f24, [%rd35];
	fma.rn.f32 	%f25, %f23, %f24, %f22;
	ld.global.f32 	%f26, [%rd99+-4];
	add.s64 	%rd36, %rd35, %rd33;
	ld.global.f32 	%f27, [%rd36];
	fma.rn.f32 	%f28, %f26, %f27, %f25;
	ld.global.f32 	%f29, [%rd99];
	add.s64 	%rd37, %rd36, %rd33;
	ld.global.f32 	%f30, [%rd37];
	fma.rn.f32 	%f31, %f29, %f30, %f28;
	ld.global.f32 	%f32, [%rd99+4];
	add.s64 	%rd38, %rd37, %rd33;
	ld.global.f32 	%f33, [%rd38];
	fma.rn.f32 	%f34, %f32, %f33, %f31;
	ld.global.f32 	%f35, [%rd99+8];
	add.s64 	%rd39, %rd38, %rd33;
	ld.global.f32 	%f36, [%rd39];
	fma.rn.f32 	%f37, %f35, %f36, %f34;
	ld.global.f32 	%f38, [%rd99+12];
	add.s64 	%rd40, %rd39, %rd33;
	ld.global.f32 	%f39, [%rd40];
	fma.rn.f32 	%f67, %f38, %f39, %f37;
	add.s64 	%rd101, %rd101, -8;
	add.s64 	%rd100, %rd100, %rd9;
	add.s64 	%rd99, %rd99, 32;
	setp.ne.s64 	%p6, %rd101, 0;
	@%p6 bra 	$L__BB1_4;
$L__BB1_5:
	setp.eq.s64 	%p7, %rd6, 0;
	@%p7 bra 	$L__BB1_13;
	and.b64  	%rd18, %rd24, 3;
	setp.lt.u64 	%p8, %rd6, 4;
	@%p8 bra 	$L__BB1_8;
	add.s64 	%rd41, %rd103, %rd5;
	shl.b64 	%rd42, %rd41, 2;
	add.s64 	%rd43, %rd2, %rd42;
	ld.global.f32 	%f41, [%rd43];
	mad.lo.s64 	%rd44, %rd103, %rd25, %rd4;
	shl.b64 	%rd45, %rd44, 2;
	add.s64 	%rd46, %rd1, %rd45;
	ld.global.f32 	%f42, [%rd46];
	fma.rn.f32 	%f43, %f41, %f42, %f67;
	add.s64 	%rd47, %rd103, 1;
	and.b64  	%rd48, %rd47, 4294967295;
	add.s64 	%rd49, %rd48, %rd5;
	shl.b64 	%rd50, %rd49, 2;
	add.s64 	%rd51, %rd2, %rd50;
	ld.global.f32 	%f44, [%rd51];
	mad.lo.s64 	%rd52, %rd48, %rd25, %rd4;
	shl.b64 	%rd53, %rd52, 2;
	add.s64 	%rd54, %rd1, %rd53;
	ld.global.f32 	%f45, [%rd54];
	fma.rn.f32 	%f46, %f44, %f45, %f43;
	add.s64 	%rd55, %rd103, 2;
	and.b64  	%rd56, %rd55, 4294967295;
	add.s64 	%rd57, %rd56, %rd5;
	shl.b64 	%rd58, %rd57, 2;
	add.s64 	%rd59, %rd2, %rd58;
	ld.global.f32 	%f47, [%rd59];
	mad.lo.s64 	%rd60, %rd56, %rd25, %rd4;
	shl.b64 	%rd61, %rd60, 2;
	add.s64 	%rd62, %rd1, %rd61;
	ld.global.f32 	%f48, [%rd62];
	fma.rn.f32 	%f49, %f47, %f48, %f46;
	add.s64 	%rd63, %rd103, 3;
	and.b64  	%rd64, %rd63, 4294967295;
	add.s64 	%rd65, %rd64, %rd5;
	shl.b64 	%rd66, %rd65, 2;
	add.s64 	%rd67, %rd2, %rd66;
	ld.global.f32 	%f50, [%rd67];
	mad.lo.s64 	%rd68, %rd64, %rd25, %rd4;
	shl.b64 	%rd69, %rd68, 2;
	add.s64 	%rd70, %rd1, %rd69;
	ld.global.f32 	%f51, [%rd70];
	fma.rn.f32 	%f67, %f50, %f51, %f49;
	add.s64 	%rd71, %rd103, 4;
	and.b64  	%rd103, %rd71, 4294967295;
$L__BB1_8:
	setp.eq.s64 	%p9, %rd18, 0;
	@%p9 bra 	$L__BB1_13;
	setp.eq.s64 	%p10, %rd18, 1;
	@%p10 bra 	$L__BB1_11;
	add.s64 	%rd72, %rd103, %rd5;
	shl.b64 	%rd73, %rd72, 2;
	add.s64 	%rd74, %rd2, %rd73;
	ld.global.f32 	%f53, [%rd74];
	mad.lo.s64 	%rd75, %rd103, %rd25, %rd4;
	shl.b64 	%rd76, %rd75, 2;
	add.s64 	%rd77, %rd1, %rd76;
	ld.global.f32 	%f54, [%rd77];
	fma.rn.f32 	%f55, %f53, %f54, %f67;
	add.s64 	%rd78, %rd103, 1;
	and.b64  	%rd79, %rd78, 4294967295;
	add.s64 	%rd80, %rd79, %rd5;
	shl.b64 	%rd81, %rd80, 2;
	add.s64 	%rd82, %rd2, %rd81;
	ld.global.f32 	%f56, [%rd82];
	mad.lo.s64 	%rd83, %rd79, %rd25, %rd4;
	shl.b64 	%rd84, %rd83, 2;
	add.s64 	%rd85, %rd1, %rd84;
	ld.global.f32 	%f57, [%rd85];
	fma.rn.f32 	%f67, %f56, %f57, %f55;
	add.s64 	%rd86, %rd103, 2;
	and.b64  	%rd103, %rd86, 4294967295;
$L__BB1_11:
	and.b64  	%rd87, %rd24, 1;
	setp.eq.b64 	%p11, %rd87, 1;
	not.pred 	%p12, %p11;
	@%p12 bra 	$L__BB1_13;
	add.s64 	%rd88, %rd103, %rd5;
	shl.b64 	%rd89, %rd88, 2;
	add.s64 	%rd90, %rd2, %rd89;
	ld.global.f32 	%f58, [%rd90];
	mad.lo.s64 	%rd91, %rd103, %rd25, %rd4;
	shl.b64 	%rd92, %rd91, 2;
	add.s64 	%rd93, %rd1, %rd92;
	ld.global.f32 	%f59, [%rd93];
	fma.rn.f32 	%f67, %f58, %f59, %f67;
$L__BB1_13:
	ld.param.u64 	%rd98, [_Z13matmul_kernelPKfS0_Pfmmmm_param_2];
	mad.lo.s64 	%rd94, %rd25, %rd3, %rd4;
	cvta.to.global.u64 	%rd95, %rd98;
	shl.b64 	%rd96, %rd94, 2;
	add.s64 	%rd97, %rd95, %rd96;
	st.global.f32 	[%rd97], %f67;
$L__BB1_14:
	ret;

}
	// .globl	_Z16transpose_kernelPKfPfmm
.visible .entry _Z16transpose_kernelPKfPfmm(
	.param .u64 .ptr .align 1 _Z16transpose_kernelPKfPfmm_param_0,
	.param .u64 .ptr .align 1 _Z16transpose_kernelPKfPfmm_param_1,
	.param .u64 _Z16transpose_kernelPKfPfmm_param_2,
	.param .u64 _Z16transpose_kernelPKfPfmm_param_3
)
{
	.reg .pred 	%p<4>;
	.reg .b32 	%r<9>;
	.reg .b32 	%f<2>;
	.reg .b64 	%rd<15>;

	ld.param.u64 	%rd3, [_Z16transpose_kernelPKfPfmm_param_0];
	ld.param.u64 	%rd4, [_Z16transpose_kernelPKfPfmm_param_1];
	ld.param.u64 	%rd5, [_Z16transpose_kernelPKfPfmm_param_2];
	ld.param.u64 	%rd6, [_Z16transpose_kernelPKfPfmm_param_3];
	mov.u32 	%r1, %ctaid.y;
	mov.u32 	%r2, %ntid.y;
	mov.u32 	%r3, %tid.y;
	mad.lo.s32 	%r4, %r1, %r2, %r3;
	mov.u32 	%r5, %ctaid.x;
	mov.u32 	%r6, %ntid.x;
	mov.u32 	%r7, %tid.x;
	mad.lo.s32 	%r8, %r5, %r6, %r7;
	cvt.u64.u32 	%rd1, %r4;
	setp.le.u64 	%p1, %rd5, %rd1;
	cvt.s64.s32 	%rd2, %r8;
	setp.le.u64 	%p2, %rd6, %rd2;
	or.pred  	%p3, %p1, %p2;
	@%p3 bra 	$L__BB2_2;
	cvta.to.global.u64 	%rd7, %rd3;
	cvta.to.global.u64 	%rd8, %rd4;
	mad.lo.s64 	%rd9, %rd5, %rd2, %rd1;
	shl.b64 	%rd10, %rd9, 2;
	add.s64 	%rd11, %rd7, %rd10;
	ld.global.f32 	%f1, [%rd11];
	mad.lo.s64 	%rd12, %rd6, %rd1, %rd2;
	shl.b64 	%rd13, %rd12, 2;
	add.s64 	%rd14, %rd8, %rd13;
	st.global.f32 	[%rd14], %f1;
$L__BB2_2:
	ret;

}
	// .globl	_Z11relu_kernelPKfPfmm
.visible .entry _Z11relu_kernelPKfPfmm(
	.param .u64 .ptr .align 1 _Z11relu_kernelPKfPfmm_param_0,
	.param .u64 .ptr .align 1 _Z11relu_kernelPKfPfmm_param_1,
	.param .u64 _Z11relu_kernelPKfPfmm_param_2,
	.param .u64 _Z11relu_kernelPKfPfmm_param_3
)
{
	.reg .pred 	%p<2>;
	.reg .b32 	%r<5>;
	.reg .b32 	%f<3>;
	.reg .b64 	%rd<12>;

	ld.param.u64 	%rd2, [_Z11relu_kernelPKfPfmm_param_0];
	ld.param.u64 	%rd3, [_Z11relu_kernelPKfPfmm_param_1];
	ld.param.u64 	%rd4, [_Z11relu_kernelPKfPfmm_param_2];
	ld.param.u64 	%rd5, [_Z11relu_kernelPKfPfmm_param_3];
	mov.u32 	%r1, %ctaid.x;
	mov.u32 	%r2, %ntid.x;
	mov.u32 	%r3, %tid.x;
	mad.lo.s32 	%r4, %r1, %r2, %r3;
	cvt.s64.s32 	%rd1, %r4;
	mul.lo.s64 	%rd6, %rd5, %rd4;
	setp.le.u64 	%p1, %rd6, %rd1;
	@%p1 bra 	$L__BB3_2;
	cvta.to.global.u64 	%rd7, %rd3;
	cvta.to.global.u64 	%rd8, %rd2;
	shl.b64 	%rd9, %rd1, 2;
	add.s64 	%rd10, %rd8, %rd9;
	ld.global.f32 	%f1, [%rd10];
	max.f32 	%f2, %f1, 0f00000000;
	add.s64 	%rd11, %rd7, %rd9;
	st.global.f32 	[%rd11], %f2;
$L__BB3_2:
	ret;

}
	// .globl	_Z14softmax_kernelPKfPfi
.visible .entry _Z14softmax_kernelPKfPfi(
	.param .u64 .ptr .align 1 _Z14softmax_kernelPKfPfi_param_0,
	.param .u64 .ptr .align 1 _Z14softmax_kernelPKfPfi_param_1,
	.param .u32 _Z14softmax_kernelPKfPfi_param_2
)
{
	.reg .pred 	%p<11>;
	.reg .b32 	%r<55>;
	.reg .b32 	%f<210>;
	.reg .b64 	%rd<18>;

	ld.param.u64 	%rd6, [_Z14softmax_kernelPKfPfi_param_0];
	ld.param.u64 	%rd5, [_Z14softmax_kernelPKfPfi_param_1];
	ld.param.u32 	%r13, [_Z14softmax_kernelPKfPfi_param_2];
	cvta.to.global.u64 	%rd1, %rd6;
	mov.u32 	%r14, %ctaid.x;
	mov.u32 	%r15, %ntid.x;
	mov.u32 	%r16, %tid.x;
	mad.lo.s32 	%r1, %r14, %r15, %r16;
	setp.ge.s32 	%p1, %r1, %r13;
	@%p1 bra 	$L__BB4_14;
	setp.lt.s32 	%p2, %r13, 1;
	mov.f32 	%f209, 0f00000000;
	@%p2 bra 	$L__BB4_13;
	and.b32  	%r2, %r13, 7;
	setp.lt.u32 	%p3, %r13, 8;
	mov.f32 	%f209, 0f00000000;
	mov.b32 	%r53, 0;
	@%p3 bra 	$L__BB4_5;
	and.b32  	%r53, %r13, 2147483640;
	neg.s32 	%r51, %r53;
	add.s64 	%rd17, %rd1, 16;
	mov.f32 	%f209, 0f00000000;
$L__BB4_4:
	.pragma "nounroll";
	ld.global.f32 	%f17, [%rd17+-16];
	fma.rn.f32 	%f18, %f17, 0f3BBB989D, 0f3F000000;
	cvt.sat.f32.f32 	%f19, %f18;
	mov.f32 	%f20, 0f4B400001;
	mov.f32 	%f21, 0f437C0000;
	fma.rm.f32 	%f22, %f19, %f21, %f20;
	add.f32 	%f23, %f22, 0fCB40007F;
	neg.f32 	%f24, %f23;
	fma.rn.f32 	%f25, %f17, 0f3FB8AA3B, %f24;
	fma.rn.f32 	%f26, %f17, 0f32A57060, %f25;
	mov.b32 	%r18, %f22;
	shl.b32 	%r19, %r18, 23;
	mov.b32 	%f27, %r19;
	ex2.approx.ftz.f32 	%f28, %f26;
	fma.rn.f32 	%f29, %f28, %f27, %f209;
	ld.global.f32 	%f30, [%rd17+-12];
	fma.rn.f32 	%f31, %f30, 0f3BBB989D, 0f3F000000;
	cvt.sat.f32.f32 	%f32, %f31;
	fma.rm.f32 	%f33, %f32, %f21, %f20;
	add.f32 	%f34, %f33, 0fCB40007F;
	neg.f32 	%f35, %f34;
	fma.rn.f32 	%f36, %f30, 0f3FB8AA3B, %f35;
	fma.rn.f32 	%f37, %f30, 0f32A57060, %f36;
	mov.b32 	%r20, %f33;
	shl.b32 	%r21, %r20, 23;
	mov.b32 	%f38, %r21;
	ex2.approx.ftz.f32 	%f39, %f37;
	fma.rn.f32 	%f40, %f39, %f38, %f29;
	ld.global.f32 	%f41, [%rd17+-8];
	fma.rn.f32 	%f42, %f41, 0f3BBB989D, 0f3F000000;
	cvt.sat.f32.f32 	%f43, %f42;
	fma.rm.f32 	%f44, %f43, %f21, %f20;
	add.f32 	%f45, %f44, 0fCB40007F;
	neg.f32 	%f46, %f45;
	fma.rn.f32 	%f47, %f41, 0f3FB8AA3B, %f46;
	fma.rn.f32 	%f48, %f41, 0f32A57060, %f47;
	mov.b32 	%r22, %f44;
	shl.b32 	%r23, %r22, 23;
	mov.b32 	%f49, %r23;
	ex2.approx.ftz.f32 	%f50, %f48;
	fma.rn.f32 	%f51, %f50, %f49, %f40;
	ld.global.f32 	%f52, [%rd17+-4];
	fma.rn.f32 	%f53, %f52, 0f3BBB989D, 0f3F000000;
	cvt.sat.f32.f32 	%f54, %f53;
	fma.rm.f32 	%f55, %f54, %f21, %f20;
	add.f32 	%f56, %f55, 0fCB40007F;
	neg.f32 	%f57, %f56;
	fma.rn.f32 	%f58, %f52, 0f3FB8AA3B, %f57;
	fma.rn.f32 	%f59, %f52, 0f32A57060, %f58;
	mov.b32 	%r24, %f55;
	shl.b32 	%r25, %r24, 23;
	mov.b32 	%f60, %r25;
	ex2.approx.ftz.f32 	%f61, %f59;
	fma.rn.f32 	%f62, %f61, %f60, %f51;
	ld.global.f32 	%f63, [%rd17];
	fma.rn.f32 	%f64, %f63, 0f3BBB989D, 0f3F000000;
	cvt.sat.f32.f32 	%f65, %f64;
	fma.rm.f32 	%f66, %f65, %f21, %f20;
	add.f32 	%f67, %f66, 0fCB40007F;
	neg.f32 	%f68, %f67;
	fma.rn.f32 	%f69, %f63, 0f3FB8AA3B, %f68;
	fma.rn.f32 	%f70, %f63, 0f32A57060, %f69;
	mov.b32 	%r26, %f66;
	shl.b32 	%r27, %r26, 23;
	mov.b32 	%f71, %r27;
	ex2.approx.ftz.f32 	%f72, %f70;
	fma.rn.f32 	%f73, %f72, %f71, %f62;
	ld.global.f32 	%f74, [%rd17+4];
	fma.rn.f32 	%f75, %f74, 0f3BBB989D, 0f3F000000;
	cvt.sat.f32.f32 	%f76, %f75;
	fma.rm.f32 	%f77, %f76, %f21, %f20;
	add.f32 	%f78, %f77, 0fCB40007F;
	neg.f32 	%f79, %f78;
	fma.rn.f32 	%f80, %f74, 0f3FB8AA3B, %f79;
	fma.rn.f32 	%f81, %f74, 0f32A57060, %f80;
	mov.b32 	%r28, %f77;
	shl.b32 	%r29, %r28, 23;
	mov.b32 	%f82, %r29;
	ex2.approx.ftz.f32 	%f83, %f81;
	fma.rn.f32 	%f84, %f83, %f82, %f73;
	ld.global.f32 	%f85, [%rd17+8];
	fma.rn.f32 	%f86, %f85, 0f3BBB989D, 0f3F000000;
	cvt.sat.f32.f32 	%f87, %f86;
	fma.rm.f32 	%f88, %f87, %f21, %f20;
	add.f32 	%f89, %f88, 0fCB40007F;
	neg.f32 	%f90, %f89;
	fma.rn.f32 	%f91, %f85, 0f3FB8AA3B, %f90;
	fma.rn.f32 	%f92, %f85, 0f32A57060, %f91;
	mov.b32 	%r30, %f88;
	shl.b32 	%r31, %r30, 23;
	mov.b32 	%f93, %r31;
	ex2.approx.ftz.f32 	%f94, %f92;
	fma.rn.f32 	%f95, %f94, %f93, %f84;
	ld.global.f32 	%f96, [%rd17+12];
	fma.rn.f32 	%f97, %f96, 0f3BBB989D, 0f3F000000;
	cvt.sat.f32.f32 	%f98, %f97;
	fma.rm.f32 	%f99, %f98, %f21, %f20;
	add.f32 	%f100, %f99, 0fCB40007F;
	neg.f32 	%f101, %f100;
	fma.rn.f32 	%f102, %f96, 0f3FB8AA3B, %f101;
	fma.rn.f32 	%f103, %f96, 0f32A57060, %f102;
	mov.b32 	%r32, %f99;
	shl.b32 	%r33, %r32, 23;
	mov.b32 	%f104, %r33;
	ex2.approx.ftz.f32 	%f105, %f103;
	fma.rn.f32 	%f209, %f105, %f104, %f95;
	add.s32 	%r51, %r51, 8;
	add.s64 	%rd17, %rd17, 32;
	setp.ne.s32 	%p4, %r51, 0;
	@%p4 bra 	$L__BB4_4;
$L__BB4_5:
	setp.eq.s32 	%p5, %r2, 0;
	@%p5 bra 	$L__BB4_13;
	and.b32  	%r8, %r13, 3;
	setp.lt.u32 	%p6, %r2, 4;
	@%p6 bra 	$L__BB4_8;
	mul.wide.u32 	%rd7, %r53, 4;
	add.s64 	%rd8, %rd1, %rd7;
	ld.global.f32 	%f107, [%rd8];
	fma.rn.f32 	%f108, %f107, 0f3BBB989D, 0f3F000000;
	cvt.sat.f32.f32 	%f109, %f108;
	mov.f32 	%f110, 0f4B400001;
	mov.f32 	%f111, 0f437C0000;
	fma.rm.f32 	%f112, %f109, %f111, %f110;
	add.f32 	%f113, %f112, 0fCB40007F;
	neg.f32 	%f114, %f113;
	fma.rn.f32 	%f115, %f107, 0f3FB8AA3B, %f114;
	fma.rn.f32 	%f116, %f107, 0f32A57060, %f115;
	mov.b32 	%r34, %f112;
	shl.b32 	%r35, %r34, 23;
	mov.b32 	%f117, %r35;
	ex2.approx.ftz.f32 	%f118, %f116;
	fma.rn.f32 	%f119, %f118, %f117, %f209;
	ld.global.f32 	%f120, [%rd8+4];
	fma.rn.f32 	%f121, %f120, 0f3BBB989D, 0f3F000000;
	cvt.sat.f32.f32 	%f122, %f121;
	fma.rm.f32 	%f123, %f122, %f111, %f110;
	add.f32 	%f124, %f123, 0fCB40007F;
	neg.f32 	%f125, %f124;
	fma.rn.f32 	%f126, %f120, 0f3FB8AA3B, %f125;
	fma.rn.f32 	%f127, %f120, 0f32A57060, %f126;
	mov.b32 	%r36, %f123;
	shl.b32 	%r37, %r36, 23;
	mov.b32 	%f128, %r37;
	ex2.approx.ftz.f32 	%f129, %f127;
	fma.rn.f32 	%f130, %f129, %f128, %f119;
	ld.global.f32 	%f131, [%rd8+8];
	fma.rn.f32 	%f132, %f131, 0f3BBB989D, 0f3F000000;
	cvt.sat.f32.f32 	%f133, %f132;
	fma.rm.f32 	%f134, %f133, %f111, %f110;
	add.f32 	%f135, %f134, 0fCB40007F;
	neg.f32 	%f136, %f135;
	fma.rn.f32 	%f137, %f131, 0f3FB8AA3B, %f136;
	fma.rn.f32 	%f138, %f131, 0f32A57060, %f137;
	mov.b32 	%r38, %f134;
	shl.b32 	%r39, %r38, 23;
	mov.b32 	%f139, %r39;
	ex2.approx.ftz.f32 	%f140, %f138;
	fma.rn.f32 	%f141, %f140, %f139, %f130;
	ld.global.f32 	%f142, [%rd8+12];
	fma.rn.f32 	%f143, %f142, 0f3BBB989D, 0f3F000000;
	cvt.sat.f32.f32 	%f144, %f143;
	fma.rm.f32 	%f145, %f144, %f111, %f110;
	add.f32 	%f146, %f145, 0fCB40007F;
	neg.f32 	%f147, %f146;
	fma.rn.f32 	%f148, %f142, 0f3FB8AA3B, %f147;
	fma.rn.f32 	%f149, %f142, 0f32A57060, %f148;
	mov.b32 	%r40, %f145;
	shl.b32 	%r41, %r40, 23;
	mov.b32 	%f150, %r41;
	ex2.approx.ftz.f32 	%f151, %f149;
	fma.rn.f32 	%f209, %f151, %f150, %f141;
	add.s32 	%r53, %r53, 4;
$L__BB4_8:
	setp.eq.s32 	%p7, %r8, 0;
	@%p7 bra 	$L__BB4_13;
	setp.eq.s32 	%p8, %r8, 1;
	@%p8 bra 	$L__BB4_11;
	mul.wide.u32 	%rd9, %r53, 4;
	add.s64 	%rd10, %rd1, %rd9;
	ld.global.f32 	%f153, [%rd10];
	fma.rn.f32 	%f154, %f153, 0f3BBB989D, 0f3F000000;
	cvt.sat.f32.f32 	%f155, %f154;
	mov.f32 	%f156, 0f4B400001;
	mov.f32 	%f157, 0f437C0000;
	fma.rm.f32 	%f158, %f155, %f157, %f156;
	add.f32 	%f159, %f158, 0fCB40007F;
	neg.f32 	%f160, %f159;
	fma.rn.f32 	%f161, %f153, 0f3FB8AA3B, %f160;
	fma.rn.f32 	%f162, %f153, 0f32A57060, %f161;
	mov.b32 	%r42, %f158;
	shl.b32 	%r43, %r42, 23;
	mov.b32 	%f163, %r43;
	ex2.approx.ftz.f32 	%f164, %f162;
	fma.rn.f32 	%f165, %f164, %f163, %f209;
	ld.global.f32 	%f166, [%rd10+4];
	fma.rn.f32 	%f167, %f166, 0f3BBB989D, 0f3F000000;
	cvt.sat.f32.f32 	%f168, %f167;
	fma.rm.f32 	%f169, %f168, %f157, %f156;
	add.f32 	%f170, %f169, 0fCB40007F;
	neg.f32 	%f171, %f170;
	fma.rn.f32 	%f172, %f166, 0f3FB8AA3B, %f171;
	fma.rn.f32 	%f173, %f166, 0f32A57060, %f172;
	mov.b32 	%r44, %f169;
	shl.b32 	%r45, %r44, 23;
	mov.b32 	%f174, %r45;
	ex2.approx.ftz.f32 	%f175, %f173;
	fma.rn.f32 	%f209, %f175, %f174, %f165;
	add.s32 	%r53, %r53, 2;
$L__BB4_11:
	and.b32  	%r46, %r13, 1;
	setp.eq.b32 	%p9, %r46, 1;
	not.pred 	%p10, %p9;
	@%p10 bra 	$L__BB4_13;
	mul.wide.u32 	%rd11, %r53, 4;
	add.s64 	%rd12, %rd1, %rd11;
	ld.global.f32 	%f176, [%rd12];
	fma.rn.f32 	%f177, %f176, 0f3BBB989D, 0f3F000000;
	cvt.sat.f32.f32 	%f178, %f177;
	mov.f32 	%f179, 0f4B400001;
	mov.f32 	%f180, 0f437C0000;
	fma.rm.f32 	%f181, %f178, %f180, %f179;
	add.f32 	%f182, %f181, 0fCB40007F;
	neg.f32 	%f183, %f182;
	fma.rn.f32 	%f184, %f176, 0f3FB8AA3B, %f183;
	fma.rn.f32 	%f185, %f176, 0f32A57060, %f184;
	mov.b32 	%r47, %f181;
	shl.b32 	%r48, %r47, 23;
	mov.b32 	%f186, %r48;
	ex2.approx.ftz.f32 	%f187, %f185;
	fma.rn.f32 	%f209, %f187, %f186, %f209;
$L__BB4_13:
	mul.wide.s32 	%rd13, %r1, 4;
	add.s64 	%rd14, %rd1, %rd13;
	ld.global.f32 	%f188, [%rd14];
	fma.rn.f32 	%f189, %f188, 0f3BBB989D, 0f3F000000;
	cvt.sat.f32.f32 	%f190, %f189;
	mov.f32 	%f191, 0f4B400001;
	mov.f32 	%f192, 0f437C0000;
	fma.rm.f32 	%f193, %f190, %f192, %f191;
	add.f32 	%f194, %f193, 0fCB40007F;
	neg.f32 	%f195, %f194;
	fma.rn.f32 	%f196, %f188, 0f3FB8AA3B, %f195;
	fma.rn.f32 	%f197, %f188, 0f32A57060, %f196;
	mov.b32 	%r49, %f193;
	shl.b32 	%r50, %r49, 23;
	mov.b32 	%f198, %r50;
	ex2.approx.ftz.f32 	%f199, %f197;
	mul.f32 	%f200, %f199, %f198;
	div.rn.f32 	%f201, %f200, %f209;
	cvta.to.global.u64 	%rd15, %rd5;
	add.s64 	%rd16, %rd15, %rd13;
	st.global.f32 	[%rd16], %f201;
$L__BB4_14:
	ret;

}


// ===== COMPILED SASS (sm_100) =====

	.target	sm_100

	.elftype	@"ET_EXEC"


//--------------------- .note.nv.tkinfo           --------------------------
	.section	.note.nv.tkinfo,"",@"SHT_NOTE"
	.sectionflags	@"SHF_NOTE_NV_TKINFO"
	.tkinfo
        /*0018*/ 	.word	0x00000002
        /*0030*/ 	.string	""
        /*0030*/ 	.string	"ptxas"
        /*0030*/ 	.string	"Cuda compilation tools, release 13.0, V13.0.88"
        /*0030*/ 	.string	"Build cuda_13.0.r13.0/compiler.36424714_0"
        /*0030*/ 	.string	"-arch sm_100 -m 64 "



//--------------------- .note.nv.cuinfo           --------------------------
	.section	.note.nv.cuinfo,"",@"SHT_NOTE"
	.sectionflags	@"SHF_NOTE_NV_CUINFO"
        /*0018*/ 	.short	0x0002
        /*001a*/ 	.short	0x0064
        /*001c*/ 	.short	0x0082
	.zero		2


//--------------------- .nv.info                  --------------------------
	.section	.nv.info,"",@"SHT_CUDA_INFO"
	.align	4


	//----- nvinfo : EIATTR_REGCOUNT
	.align		4
        /*0000*/ 	.byte	0x04, 0x2f
        /*0002*/ 	.short	(.L_1 - .L_0)
	.align		4
.L_0:
        /*0004*/ 	.word	index@(_Z10add_kernelPKfS0_Pfmm)
        /*0008*/ 	.word	0x0000000c


	//----- nvinfo : EIATTR_FRAME_SIZE
	.align		4
.L_1:
        /*000c*/ 	.byte	0x04, 0x11
        /*000e*/ 	.short	(.L_3 - .L_2)
	.align		4
.L_2:
        /*0010*/ 	.word	index@(_Z10add_kernelPKfS0_Pfmm)
        /*0014*/ 	.word	0x00000000


	//----- nvinfo : EIATTR_REGCOUNT
	.align		4
.L_3:
        /*0018*/ 	.byte	0x04, 0x2f
        /*001a*/ 	.short	(.L_5 - .L_4)
	.align		4
.L_4:
        /*001c*/ 	.word	index@(_Z13matmul_kernelPKfS0_Pfmmmm)
        /*0020*/ 	.word	0x00000020


	//----- nvinfo : EIATTR_FRAME_SIZE
	.align		4
.L_5:
        /*0024*/ 	.byte	0x04, 0x11
        /*0026*/ 	.short	(.L_7 - .L_6)
	.align		4
.L_6:
        /*0028*/ 	.word	index@(_Z13matmul_kernelPKfS0_Pfmmmm)
        /*002c*/ 	.word	0x00000000


	//----- nvinfo : EIATTR_REGCOUNT
	.align		4
.L_7:
        /*0030*/ 	.byte	0x04, 0x2f
        /*0032*/ 	.short	(.L_9 - .L_8)
	.align		4
.L_8:
        /*0034*/ 	.word	index@(_Z16transpose_kernelPKfPfmm)
        /*0038*/ 	.word	0x0000000c


	//----- nvinfo : EIATTR_FRAME_SIZE
	.align		4
.L_9:
        /*003c*/ 	.byte	0x04, 0x11
        /*003e*/ 	.short	(.L_11 - .L_10)
	.align		4
.L_10:
        /*0040*/ 	.word	index@(_Z16transpose_kernelPKfPfmm)
        /*0044*/ 	.word	0x00000000


	//----- nvinfo : EIATTR_REGCOUNT
	.align		4
.L_11:
        /*0048*/ 	.byte	0x04, 0x2f
        /*004a*/ 	.short	(.L_13 - .L_12)
	.align		4
.L_12:
        /*004c*/ 	.word	index@(_Z11relu_kernelPKfPfmm)
        /*0050*/ 	.word	0x0000000a


	//----- nvinfo : EIATTR_FRAME_SIZE
	.align		4
.L_13:
        /*0054*/ 	.byte	0x04, 0x11
        /*0056*/ 	.short	(.L_15 - .L_14)
	.align		4
.L_14:
        /*0058*/ 	.word	index@(_Z11relu_kernelPKfPfmm)
        /*005c*/ 	.word	0x00000000


	//----- nvinfo : EIATTR_REGCOUNT
	.align		4
.L_15:
        /*0060*/ 	.byte	0x04, 0x2f
        /*0062*/ 	.short	(.L_17 - .L_16)
	.align		4
.L_16:
        /*0064*/ 	.word	index@(_Z14softmax_kernelPKfPfi)
        /*0068*/ 	.word	0x0000001d


	//----- nvinfo : EIATTR_FRAME_SIZE
	.align		4
.L_17:
        /*006c*/ 	.byte	0x04, 0x11
        /*006e*/ 	.short	(.L_19 - .L_18)
	.align		4
.L_18:
        /*0070*/ 	.word	index@($__internal_0_$__cuda_sm3x_div_rn_noftz_f32_slowpath)
        /*0074*/ 	.word	0x00000000


	//----- nvinfo : EIATTR_FRAME_SIZE
	.align		4
.L_19:
        /*0078*/ 	.byte	0x04, 0x11
        /*007a*/ 	.short	(.L_21 - .L_20)
	.align		4
.L_20:
        /*007c*/ 	.word	index@(_Z14softmax_kernelPKfPfi)
        /*0080*/ 	.word	0x00000000


	//----- nvinfo : EIATTR_MIN_STACK_SIZE
	.align		4
.L_21:
        /*0084*/ 	.byte	0x04, 0x12
        /*0086*/ 	.short	(.L_23 - .L_22)
	.align		4
.L_22:
        /*0088*/ 	.word	index@(_Z14softmax_kernelPKfPfi)
        /*008c*/ 	.word	0x00000000


	//----- nvinfo : EIATTR_MIN_STACK_SIZE
	.align		4
.L_23:
        /*0090*/ 	.byte	0x04, 0x12
        /*0092*/ 	.short	(.L_25 - .L_24)
	.align		4
.L_24:
        /*0094*/ 	.word	index@(_Z11relu_kernelPKfPfmm)
        /*0098*/ 	.word	0x00000000


	//----- nvinfo : EIATTR_MIN_STACK_SIZE
	.align		4
.L_25:
        /*009c*/ 	.byte	0x04, 0x12
        /*009e*/ 	.short	(.L_27 - .L_26)
	.align		4
.L_26:
        /*00a0*/ 	.word	index@(_Z16transpose_kernelPKfPfmm)
        /*00a4*/ 	.word	0x00000000


	//----- nvinfo : EIATTR_MIN_STACK_SIZE
	.align		4
.L_27:
        /*00a8*/ 	.byte	0x04, 0x12
        /*00aa*/ 	.short	(.L_29 - .L_28)
	.align		4
.L_28:
        /*00ac*/ 	.word	index@(_Z13matmul_kernelPKfS0_Pfmmmm)
        /*00b0*/ 	.word	0x00000000


	//----- nvinfo : EIATTR_MIN_STACK_SIZE
	.align		4
.L_29:
        /*00b4*/ 	.byte	0x04, 0x12
        /*00b6*/ 	.short	(.L_31 - .L_30)
	.align		4
.L_30:
        /*00b8*/ 	.word	index@(_Z10add_kernelPKfS0_Pfmm)
        /*00bc*/ 	.word	0x00000000
.L_31:


//--------------------- .nv.compat                --------------------------
	.section	.nv.compat,"",@"SHT_CUDA_COMPAT_INFO"
	.align	4
        /*0000*/ 	.byte	0x02, 0x09, 0x00, 0x00, 0x02, 0x02, 0x01, 0x00, 0x02, 0x05, 0x05, 0x00, 0x03, 0x07, 0x01, 0x01
        /*0010*/ 	.byte	0x02, 0x03, 0x00, 0x00, 0x02, 0x06, 0x01, 0x00, 0x04, 0x0b, 0x08, 0x00, 0x01, 0x00, 0x00, 0x00
        /*0020*/ 	.byte	0x00, 0x00, 0x00, 0x00


//--------------------- .nv.info._Z14softmax_kernelPKfPfi --------------------------
	.section	.nv.info._Z14softmax_kernelPKfPfi,"",@"SHT_CUDA_INFO"
	.sectionflags	@""
	.align	4


	//----- nvinfo : EIATTR_CUDA_API_VERSION
	.align		4
        /*0000*/ 	.byte	0x04, 0x37
        /*0002*/ 	.short	(.L_33 - .L_32)
.L_32:
        /*0004*/ 	.word	0x00000082


	//----- nvinfo : EIATTR_KPARAM_INFO
	.align		4
.L_33:
        /*0008*/ 	.byte	0x04, 0x17
        /*000a*/ 	.short	(.L_35 - .L_34)
.L_34:
        /*000c*/ 	.word	0x00000000
        /*0010*/ 	.short	0x0002
        /*0012*/ 	.short	0x0010
        /*0014*/ 	.byte	0x00, 0xf0, 0x11, 0x00


	//----- nvinfo : EIATTR_KPARAM_INFO
	.align		4
.L_35:
        /*0018*/ 	.byte	0x04, 0x17
        /*001a*/ 	.short	(.L_37 - .L_36)
.L_36:
        /*001c*/ 	.word	0x00000000
        /*0020*/ 	.short	0x0001
        /*0022*/ 	.short	0x0008
        /*0024*/ 	.byte	0x00, 0xf5, 0x21, 0x00


	//----- nvinfo : EIATTR_KPARAM_INFO
	.align		4
.L_37:
        /*0028*/ 	.byte	0x04, 0x17
        /*002a*/ 	.short	(.L_39 - .L_38)
.L_38:
        /*002c*/ 	.word	0x00000000
        /*0030*/ 	.short	0x0000
        /*0032*/ 	.short	0x0000
        /*0034*/ 	.byte	0x00, 0xf5, 0x21, 0x00


	//----- nvinfo : EIATTR_SPARSE_MMA_MASK
	.align		4
.L_39:
        /*0038*/ 	.byte	0x03, 0x50
        /*003a*/ 	.short	0x0000


	//----- nvinfo : EIATTR_MAXREG_COUNT
	.align		4
        /*003c*/ 	.byte	0x03, 0x1b
        /*003e*/ 	.short	0x00ff


	//----- nvinfo : EIATTR_MERCURY_ISA_VERSION
	.align		4
        /*0040*/ 	.byte	0x03, 0x5f
        /*0042*/ 	.short	0x0101


	//----- nvinfo : EIATTR_VRC_CTA_INIT_COUNT
	.align		4
        /*0044*/ 	.byte	0x02, 0x4a
	.zero		1
	.zero		1


	//----- nvinfo : EIATTR_EXIT_INSTR_OFFSETS
	.align		4
        /*0048*/ 	.byte	0x04, 0x1c
        /*004a*/ 	.short	(.L_41 - .L_40)


	//   ....[0]....
.L_40:
        /*004c*/ 	.word	0x00000070


	//   ....[1]....
        /*0050*/ 	.word	0x00000e10


	//----- nvinfo : EIATTR_CRS_STACK_SIZE
	.align		4
.L_41:
        /*0054*/ 	.byte	0x04, 0x1e
        /*0056*/ 	.short	(.L_43 - .L_42)
.L_42:
        /*0058*/ 	.word	0x00000000


	//----- nvinfo : EIATTR_CBANK_PARAM_SIZE
	.align		4
.L_43:
        /*005c*/ 	.byte	0x03, 0x19
        /*005e*/ 	.short	0x0014


	//----- nvinfo : EIATTR_PARAM_CBANK
	.align		4
        /*0060*/ 	.byte	0x04, 0x0a
        /*0062*/ 	.short	(.L_45 - .L_44)
	.align		4
.L_44:
        /*0064*/ 	.word	index@(.nv.constant0._Z14softmax_kernelPKfPfi)
        /*0068*/ 	.short	0x0380
        /*006a*/ 	.short	0x0014


	//----- nvinfo : EIATTR_SW_WAR
	.align		4
.L_45:
        /*006c*/ 	.byte	0x04, 0x36
        /*006e*/ 	.short	(.L_47 - .L_46)
.L_46:
        /*0070*/ 	.word	0x00000008
.L_47:


//--------------------- .nv.info._Z11relu_kernelPKfPfmm --------------------------
	.section	.nv.info._Z11relu_kernelPKfPfmm,"",@"SHT_CUDA_INFO"
	.sectionflags	@""
	.align	4


	//----- nvinfo : EIATTR_CUDA_API_VERSION
	.align		4
        /*0000*/ 	.byte	0x04, 0x37
        /*0002*/ 	.short	(.L_49 - .L_48)
.L_48:
        /*0004*/ 	.word	0x00000082


	//----- nvinfo : EIATTR_KPARAM_INFO
	.align		4
.L_49:
        /*0008*/ 	.byte	0x04, 0x17
        /*000a*/ 	.short	(.L_51 - .L_50)
.L_50:
        /*000c*/ 	.word	0x00000000
        /*0010*/ 	.short	0x0003
        /*0012*/ 	.short	0x0018
        /*0014*/ 	.byte	0x00, 0xf0, 0x21, 0x00


	//----- nvinfo : EIATTR_KPARAM_INFO
	.align		4
.L_51:
        /*0018*/ 	.byte	0x04, 0x17
        /*001a*/ 	.short	(.L_53 - .L_52)
.L_52:
        /*001c*/ 	.word	0x00000000
        /*0020*/ 	.short	0x0002
        /*0022*/ 	.short	0x0010
        /*0024*/ 	.byte	0x00, 0xf0, 0x21, 0x00


	//----- nvinfo : EIATTR_KPARAM_INFO
	.align		4
.L_53:
        /*0028*/ 	.byte	0x04, 0x17
        /*002a*/ 	.short	(.L_55 - .L_54)
.L_54:
        /*002c*/ 	.word	0x00000000
        /*0030*/ 	.short	0x0001
        /*0032*/ 	.short	0x0008
        /*0034*/ 	.byte	0x00, 0xf5, 0x21, 0x00


	//----- nvinfo : EIATTR_KPARAM_INFO
	.align		4
.L_55:
        /*0038*/ 	.byte	0x04, 0x17
        /*003a*/ 	.short	(.L_57 - .L_56)
.L_56:
        /*003c*/ 	.word	0x00000000
        /*0040*/ 	.short	0x0000
        /*0042*/ 	.short	0x0000
        /*0044*/ 	.byte	0x00, 0xf5, 0x21, 0x00


	//----- nvinfo : EIATTR_SPARSE_MMA_MASK
	.align		4
.L_57:
        /*0048*/ 	.byte	0x03, 0x50
        /*004a*/ 	.short	0x0000


	//----- nvinfo : EIATTR_MAXREG_COUNT
	.align		4
        /*004c*/ 	.byte	0x03, 0x1b
        /*004e*/ 	.short	0x00ff


	//----- nvinfo : EIATTR_MERCURY_ISA_VERSION
	.align		4
        /*0050*/ 	.byte	0x03, 0x5f
        /*0052*/ 	.short	0x0101


	//----- nvinfo : EIATTR_VRC_CTA_INIT_COUNT
	.align		4
        /*0054*/ 	.byte	0x02, 0x4a
	.zero		1
	.zero		1


	//----- nvinfo : EIATTR_EXIT_INSTR_OFFSETS
	.align		4
        /*0058*/ 	.byte	0x04, 0x1c
        /*005a*/ 	.short	(.L_59 - .L_58)


	//   ....[0]....
.L_58:
        /*005c*/ 	.word	0x000000e0


	//   ....[1]....
        /*0060*/ 	.word	0x000001a0


	//----- nvinfo : EIATTR_CBANK_PARAM_SIZE
	.align		4
.L_59:
        /*0064*/ 	.byte	0x03, 0x19
        /*0066*/ 	.short	0x0020


	//----- nvinfo : EIATTR_PARAM_CBANK
	.align		4
        /*0068*/ 	.byte	0x04, 0x0a
        /*006a*/ 	.short	(.L_61 - .L_60)
	.align		4
.L_60:
        /*006c*/ 	.word	index@(.nv.constant0._Z11relu_kernelPKfPfmm)
        /*0070*/ 	.short	0x0380
        /*0072*/ 	.short	0x0020


	//----- nvinfo : EIATTR_SW_WAR
	.align		4
.L_61:
        /*0074*/ 	.byte	0x04, 0x36
        /*0076*/ 	.short	(.L_63 - .L_62)
.L_62:
        /*0078*/ 	.word	0x00000008
.L_63:


//--------------------- .nv.info._Z16transpose_kernelPKfPfmm --------------------------
	.section	.nv.info._Z16transpose_kernelPKfPfmm,"",@"SHT_CUDA_INFO"
	.sectionflags	@""
	.align	4


	//----- nvinfo : EIATTR_CUDA_API_VERSION
	.align		4
        /*0000*/ 	.byte	0x04, 0x37
        /*0002*/ 	.short	(.L_65 - .L_64)
.L_64:
        /*0004*/ 	.word	0x00000082


	//----- nvinfo : EIATTR_KPARAM_INFO
	.align		4
.L_65:
        /*0008*/ 	.byte	0x04, 0x17
        /*000a*/ 	.short	(.L_67 - .L_66)
.L_66:
        /*000c*/ 	.word	0x00000000
        /*0010*/ 	.short	0x0003
        /*0012*/ 	.short	0x0018
        /*0014*/ 	.byte	0x00, 0xf0, 0x21, 0x00


	//----- nvinfo : EIATTR_KPARAM_INFO
	.align		4
.L_67:
        /*0018*/ 	.byte	0x04, 0x17
        /*001a*/ 	.short	(.L_69 - .L_68)
.L_68:
        /*001c*/ 	.word	0x00000000
        /*0020*/ 	.short	0x0002
        /*0022*/ 	.short	0x0010
        /*0024*/ 	.byte	0x00, 0xf0, 0x21, 0x00


	//----- nvinfo : EIATTR_KPARAM_INFO
	.align		4
.L_69:
        /*0028*/ 	.byte	0x04, 0x17
        /*002a*/ 	.short	(.L_71 - .L_70)
.L_70:
        /*002c*/ 	.word	0x00000000
        /*0030*/ 	.short	0x0001
        /*0032*/ 	.short	0x0008
        /*0034*/ 	.byte	0x00, 0xf5, 0x21, 0x00


	//----- nvinfo : EIATTR_KPARAM_INFO
	.align		4
.L_71:
        /*0038*/ 	.byte	0x04, 0x17
        /*003a*/ 	.short	(.L_73 - .L_72)
.L_72:
        /*003c*/ 	.word	0x00000000
        /*0040*/ 	.short	0x0000
        /*0042*/ 	.short	0x0000
        /*0044*/ 	.byte	0x00, 0xf5, 0x21, 0x00


	//----- nvinfo : EIATTR_SPARSE_MMA_MASK
	.align		4
.L_73:
        /*0048*/ 	.byte	0x03, 0x50
        /*004a*/ 	.short	0x0000


	//----- nvinfo : EIATTR_MAXREG_COUNT
	.align		4
        /*004c*/ 	.byte	0x03, 0x1b
        /*004e*/ 	.short	0x00ff


	//----- nvinfo : EIATTR_MERCURY_ISA_VERSION
	.align		4
        /*0050*/ 	.byte	0x03, 0x5f
        /*0052*/ 	.short	0x0101


	//----- nvinfo : EIATTR_VRC_CTA_INIT_COUNT
	.align		4
        /*0054*/ 	.byte	0x02, 0x4a
	.zero		1
	.zero		1


	//----- nvinfo : EIATTR_EXIT_INSTR_OFFSETS
	.align		4
        /*0058*/ 	.byte	0x04, 0x1c
        /*005a*/ 	.short	(.L_75 - .L_74)


	//   ....[0]....
.L_74:
        /*005c*/ 	.word	0x000000f0


	//   ....[1]....
        /*0060*/ 	.word	0x000001f0


	//----- nvinfo : EIATTR_CBANK_PARAM_SIZE
	.align		4
.L_75:
        /*0064*/ 	.byte	0x03, 0x19
        /*0066*/ 	.short	0x0020


	//----- nvinfo : EIATTR_PARAM_CBANK
	.align		4
        /*0068*/ 	.byte	0x04, 0x0a
        /*006a*/ 	.short	(.L_77 - .L_76)
	.align		4
.L_76:
        /*006c*/ 	.word	index@(.nv.constant0._Z16transpose_kernelPKfPfmm)
        /*0070*/ 	.short	0x0380
        /*0072*/ 	.short	0x0020


	//----- nvinfo : EIATTR_SW_WAR
	.align		4
.L_77:
        /*0074*/ 	.byte	0x04, 0x36
        /*0076*/ 	.short	(.L_79 - .L_78)
.L_78:
        /*0078*/ 	.word	0x00000008
.L_79:


//--------------------- .nv.info._Z13matmul_kernelPKfS0_Pfmmmm --------------------------
	.section	.nv.info._Z13matmul_kernelPKfS0_Pfmmmm,"",@"SHT_CUDA_INFO"
	.sectionflags	@""
	.align	4


	//----- nvinfo : EIATTR_CUDA_API_VERSION
	.align		4
        /*0000*/ 	.byte	0x04, 0x37
        /*0002*/ 	.short	(.L_81 - .L_80)
.L_80:
        /*0004*/ 	.word	0x00000082


	//----- nvinfo : EIATTR_KPARAM_INFO
	.align		4
.L_81:
        /*0008*/ 	.byte	0x04, 0x17
        /*000a*/ 	.short	(.L_83 - .L_82)
.L_82:
        /*000c*/ 	.word	0x00000000
        /*0010*/ 	.short	0x0006
        /*0012*/ 	.short	0x0030
        /*0014*/ 	.byte	0x00, 0xf0, 0x21, 0x00


	//----- nvinfo : EIATTR_KPARAM_INFO
	.align		4
.L_83:
        /*0018*/ 	.byte	0x04, 0x17
        /*001a*/ 	.short	(.L_85 - .L_84)
.L_84:
        /*001c*/ 	.word	0x00000000
        /*0020*/ 	.short	0x0005
        /*0022*/ 	.short	0x0028
        /*0024*/ 	.byte	0x00, 0xf0, 0x21, 0x00


	//----- nvinfo : EIATTR_KPARAM_INFO
	.align		4
.L_85:
        /*0028*/ 	.byte	0x04, 0x17
        /*002a*/ 	.short	(.L_87 - .L_86)
.L_86:
        /*002c*/ 	.word	0x00000000
        /*0030*/ 	.short	0x0004
        /*0032*/ 	.short	0x0020
        /*0034*/ 	.byte	0x00, 0xf0, 0x21, 0x00


	//----- nvinfo : EIATTR_KPARAM_INFO
	.align		4
.L_87:
        /*0038*/ 	.byte	0x04, 0x17
        /*003a*/ 	.short	(.L_89 - .L_88)
.L_88:
        /*003c*/ 	.word	0x00000000
        /*0040*/ 	.short	0x0003
        /*0042*/ 	.short	0x0018
        /*0044*/ 	.byte	0x00, 0xf0, 0x21, 0x00


	//----- nvinfo : EIATTR_KPARAM_INFO
	.align		4
.L_89:
        /*0048*/ 	.byte	0x04, 0x17
        /*004a*/ 	.short	(.L_91 - .L_90)
.L_90:
        /*004c*/ 	.word	0x00000000
        /*0050*/ 	.short	0x0002
        /*0052*/ 	.short	0x0010
        /*0054*/ 	.byte	0x00, 0xf5, 0x21, 0x00


	//----- nvinfo : EIATTR_KPARAM_INFO
	.align		4
.L_91:
        /*0058*/ 	.byte	0x04, 0x17
        /*005a*/ 	.short	(.L_93 - .L_92)
.L_92:
        /*005c*/ 	.word	0x00000000
        /*0060*/ 	.short	0x0001
        /*0062*/ 	.short	0x0008
        /*0064*/ 	.byte	0x00, 0xf5, 0x21, 0x00


	//----- nvinfo : EIATTR_KPARAM_INFO
	.align		4
.L_93:
        /*0068*/ 	.byte	0x04, 0x17
        /*006a*/ 	.short	(.L_95 - .L_94)
.L_94:
        /*006c*/ 	.word	0x00000000
        /*0070*/ 	.short	0x0000
        /*0072*/ 	.short	0x0000
        /*0074*/ 	.byte	0x00, 0xf5, 0x21, 0x00


	//----- nvinfo : EIATTR_SPARSE_MMA_MASK
	.align		4
.L_95:
        /*0078*/ 	.byte	0x03, 0x50
        /*007a*/ 	.short	0x0000


	//----- nvinfo : EIATTR_MAXREG_COUNT
	.align		4
        /*007c*/ 	.byte	0x03, 0x1b
        /*007e*/ 	.short	0x00ff


	//----- nvinfo : EIATTR_MERCURY_ISA_VERSION
	.align		4
        /*0080*/ 	.byte	0x03, 0x5f
        /*0082*/ 	.short	0x0101


	//----- nvinfo : EIATTR_VRC_CTA_INIT_COUNT
	.align		4
        /*0084*/ 	.byte	0x02, 0x4a
	.zero		1
	.zero		1


	//----- nvinfo : EIATTR_EXIT_INSTR_OFFSETS
	.align		4
        /*0088*/ 	.byte	0x04, 0x1c
        /*008a*/ 	.short	(.L_97 - .L_96)


	//   ....[0]....
.L_96:
        /*008c*/ 	.word	0x00000100


	//   ....[1]....
        /*0090*/ 	.word	0x00000da0


	//----- nvinfo : EIATTR_CBANK_PARAM_SIZE
	.align		4
.L_97:
        /*0094*/ 	.byte	0x03, 0x19
        /*0096*/ 	.short	0x0038


	//----- nvinfo : EIATTR_PARAM_CBANK
	.align		4
        /*0098*/ 	.byte	0x04, 0x0a
        /*009a*/ 	.short	(.L_99 - .L_98)
	.align		4
.L_98:
        /*009c*/ 	.word	index@(.nv.constant0._Z13matmul_kernelPKfS0_Pfmmmm)
        /*00a0*/ 	.short	0x0380
        /*00a2*/ 	.short	0x0038


	//----- nvinfo : EIATTR_SW_WAR
	.align		4
.L_99:
        /*00a4*/ 	.byte	0x04, 0x36
        /*00a6*/ 	.short	(.L_101 - .L_100)
.L_100:
        /*00a8*/ 	.word	0x00000008
.L_101:


//--------------------- .nv.info._Z10add_kernelPKfS0_Pfmm --------------------------
	.section	.nv.info._Z10add_kernelPKfS0_Pfmm,"",@"SHT_CUDA_INFO"
	.sectionflags	@""
	.align	4


	//----- nvinfo : EIATTR_CUDA_API_VERSION
	.align		4
        /*0000*/ 	.byte	0x04, 0x37
        /*0002*/ 	.short	(.L_103 - .L_102)
.L_102:
        /*0004*/ 	.word	0x00000082


	//----- nvinfo : EIATTR_KPARAM_INFO
	.align		4
.L_103:
        /*0008*/ 	.byte	0x04, 0x17
        /*000a*/ 	.short	(.L_105 - .L_104)
.L_104:
        /*000c*/ 	.word	0x00000000
        /*0010*/ 	.short	0x0004
        /*0012*/ 	.short	0x0020
        /*0014*/ 	.byte	0x00, 0xf0, 0x21, 0x00


	//----- nvinfo : EIATTR_KPARAM_INFO
	.align		4
.L_105:
        /*0018*/ 	.byte	0x04, 0x17
        /*001a*/ 	.short	(.L_107 - .L_106)
.L_106:
        /*001c*/ 	.word	0x00000000
        /*0020*/ 	.short	0x0003
        /*0022*/ 	.short	0x0018
        /*0024*/ 	.byte	0x00, 0xf0, 0x21, 0x00


	//----- nvinfo : EIATTR_KPARAM_INFO
	.align		4
.L_107:
        /*0028*/ 	.byte	0x04, 0x17
        /*002a*/ 	.short	(.L_109 - .L_108)
.L_108:
        /*002c*/ 	.word	0x00000000
        /*0030*/ 	.short	0x0002
        /*0032*/ 	.short	0x0010
        /*0034*/ 	.byte	0x00, 0xf5, 0x21, 0x00


	//----- nvinfo : EIATTR_KPARAM_INFO
	.align		4
.L_109:
        /*0038*/ 	.byte	0x04, 0x17
        /*003a*/ 	.short	(.L_111 - .L_110)
.L_110:
        /*003c*/ 	.word	0x00000000
        /*0040*/ 	.short	0x0001
        /*0042*/ 	.short	0x0008
        /*0044*/ 	.byte	0x00, 0xf5, 0x21, 0x00


	//----- nvinfo : EIATTR_KPARAM_INFO
	.align		4
.L_111:
        /*0048*/ 	.byte	0x04, 0x17
        /*004a*/ 	.short	(.L_113 - .L_112)
.L_112:
        /*004c*/ 	.word	0x00000000
        /*0050*/ 	.short	0x0000
        /*0052*/ 	.short	0x0000
        /*0054*/ 	.byte	0x00, 0xf5, 0x21, 0x00


	//----- nvinfo : EIATTR_SPARSE_MMA_MASK
	.align		4
.L_113:
        /*0058*/ 	.byte	0x03, 0x50
        /*005a*/ 	.short	0x0000


	//----- nvinfo : EIATTR_MAXREG_COUNT
	.align		4
        /*005c*/ 	.byte	0x03, 0x1b
        /*005e*/ 	.short	0x00ff


	//----- nvinfo : EIATTR_MERCURY_ISA_VERSION
	.align		4
        /*0060*/ 	.byte	0x03, 0x5f
        /*0062*/ 	.short	0x0101


	//----- nvinfo : EIATTR_VRC_CTA_INIT_COUNT
	.align		4
        /*0064*/ 	.byte	0x02, 0x4a
	.zero		1
	.zero		1


	//----- nvinfo : EIATTR_EXIT_INSTR_OFFSETS
	.align		4
        /*0068*/ 	.byte	0x04, 0x1c
        /*006a*/ 	.short	(.L_115 - .L_114)


	//   ....[0]....
.L_114:
        /*006c*/ 	.word	0x00000100


	//   ....[1]....
        /*0070*/ 	.word	0x000001d0


	//----- nvinfo : EIATTR_CBANK_PARAM_SIZE
	.align		4
.L_115:
        /*0074*/ 	.byte	0x03, 0x19
        /*0076*/ 	.short	0x0028


	//----- nvinfo : EIATTR_PARAM_CBANK
	.align		4
        /*0078*/ 	.byte	0x04, 0x0a
        /*007a*/ 	.short	(.L_117 - .L_116)
	.align		4
.L_116:
        /*007c*/ 	.word	index@(.nv.constant0._Z10add_kernelPKfS0_Pfmm)
        /*0080*/ 	.short	0x0380
        /*0082*/ 	.short	0x0028


	//----- nvinfo : EIATTR_SW_WAR
	.align		4
.L_117:
        /*0084*/ 	.byte	0x04, 0x36
        /*0086*/ 	.short	(.L_119 - .L_118)
.L_118:
        /*0088*/ 	.word	0x00000008
.L_119:


//--------------------- .nv.callgraph             --------------------------
	.section	.nv.callgraph,"",@"SHT_CUDA_CALLGRAPH"
	.align	4
	.sectionentsize	8
	.align		4
        /*0000*/ 	.word	0x00000000
	.align		4
        /*0004*/ 	.word	0xffffffff
	.align		4
        /*0008*/ 	.word	0x00000000
	.align		4
        /*000c*/ 	.word	0xfffffffe
	.align		4
        /*0010*/ 	.word	0x00000000
	.align		4
        /*0014*/ 	.word	0xfffffffd
	.align		4
        /*0018*/ 	.word	0x00000000
	.align		4
        /*001c*/ 	.word	0xfffffffc


//--------------------- .text._Z14softmax_kernelPKfPfi --------------------------
	.section	.text._Z14softmax_kernelPKfPfi,"ax",@progbits
	.align	128
        .global         _Z14softmax_kernelPKfPfi
        .type           _Z14softmax_kernelPKfPfi,@function
        .size           _Z14softmax_kernelPKfPfi,(.L_x_28 - _Z14softmax_kernelPKfPfi)
        .other          _Z14softmax_kernelPKfPfi,@"STO_CUDA_ENTRY STV_DEFAULT"
_Z14softmax_kernelPKfPfi:
.text._Z14softmax_kernelPKfPfi:
[----:B------:R-:W-:Y:S01]  /*0000*/  LDC R1, c[0x0][0x37c] ;  /* 0x0000df00ff017b82 */ /* 0x000fe20000000800 */
[----:B------:R-:W0:Y:S07]  /*0010*/  S2R R3, SR_TID.X ;  /* 0x0000000000037919 */ /* 0x000e2e0000002100 */
[----:B------:R-:W0:Y:S01]  /*0020*/  S2UR UR4, SR_CTAID.X ;  /* 0x00000000000479c3 */ /* 0x000e220000002500 */
[----:B------:R-:W1:Y:S07]  /*0030*/  LDCU UR6, c[0x0][0x390] ;  /* 0x00007200ff0677ac */ /* 0x000e6e0008000800 */
[----:B------:R-:W0:Y:S02]  /*0040*/  LDC R4, c[0x0][0x360] ;  /* 0x0000d800ff047b82 */ /* 0x000e240000000800 */
[----:B0-----:R-:W-:-:S05]  /*0050*/  IMAD R4, R4, UR4, R3 ;  /* 0x0000000404047c24 */ /* 0x001fca000f8e0203 */
[----:B-1----:R-:W-:-:S13]  /*0060*/  ISETP.GE.AND P0, PT, R4, UR6, PT ;  /* 0x0000000604007c0c */ /* 0x002fda000bf06270 */
[----:B------:R-:W-:Y:S05]  /*0070*/  @P0 EXIT ;  /* 0x000000000000094d */ /* 0x000fea0003800000 */
[----:B------:R-:W-:Y:S01]  /*0080*/  UISETP.GE.AND UP0, UPT, UR6, 0x1, UPT ;  /* 0x000000010600788c */ /* 0x000fe2000bf06270 */
[----:B------:R-:W-:Y:S01]  /*0090*/  HFMA2 R5, -RZ, RZ, 0, 0 ;  /* 0x00000000ff057431 */ /* 0x000fe200000001ff */
[----:B------:R-:W0:Y:S07]  /*00a0*/  LDCU.64 UR10, c[0x0][0x358] ;  /* 0x00006b00ff0a77ac */ /* 0x000e2e0008000a00 */
[----:B------:R-:W-:Y:S05]  /*00b0*/  BRA.U !UP0, `(.L_x_0) ;  /* 0x0000000908dc7547 */ /* 0x000fea000b800000 */
[----:B------:R-:W-:Y:S01]  /*00c0*/  UISETP.GE.U32.AND UP1, UPT, UR6, 0x8, UPT ;  /* 0x000000080600788c */ /* 0x000fe2000bf26070 */
[----:B------:R-:W-:Y:S01]  /*00d0*/  MOV R5, RZ ;  /* 0x000000ff00057202 */ /* 0x000fe20000000f00 */
[----:B------:R-:W-:Y:S01]  /*00e0*/  ULOP3.LUT UR7, UR6, 0x7, URZ, 0xc0, !UPT ;  /* 0x0000000706077892 */ /* 0x000fe2000f8ec0ff */
[----:B------:R-:W-:-:S03]  /*00f0*/  MOV R0, RZ ;  /* 0x000000ff00007202 */ /* 0x000fc60000000f00 */
[----:B------:R-:W-:-:S03]  /*0100*/  UISETP.NE.AND UP0, UPT, UR7, URZ, UPT ;  /* 0x000000ff0700728c */ /* 0x000fc6000bf05270 */
[----:B------:R-:W-:Y:S08]  /*0110*/  BRA.U !UP1, `(.L_x_1) ;  /* 0x0000000509647547 */ /* 0x000ff0000b800000 */
[----:B------:R-:W1:Y:S01]  /*0120*/  LDCU.64 UR4, c[0x0][0x380] ;  /* 0x00007000ff0477ac */ /* 0x000e620008000a00 */
[----:B------:R-:W-:Y:S01]  /*0130*/  MOV R5, RZ ;  /* 0x000000ff00057202 */ /* 0x000fe20000000f00 */
[----:B------:R-:W-:-:S04]  /*0140*/  ULOP3.LUT UR8, UR6, 0x7ffffff8, URZ, 0xc0, !UPT ;  /* 0x7ffffff806087892 */ /* 0x000fc8000f8ec0ff */
[----:B------:R-:W-:Y:S02]  /*0150*/  UIADD3 UR9, UPT, UPT, -UR8, URZ, URZ ;  /* 0x000000ff08097290 */ /* 0x000fe4000fffe1ff */
[----:B------:R-:W-:Y:S01]  /*0160*/  MOV R0, UR8 ;  /* 0x0000000800007c02 */ /* 0x000fe20008000f00 */
[----:B-1----:R-:W-:-:S04]  /*0170*/  UIADD3 UR4, UP1, UPT, UR4, 0x10, URZ ;  /* 0x0000001004047890 */ /* 0x002fc8000ff3e0ff */
[----:B------:R-:W-:Y:S02]  /*0180*/  UIADD3.X UR5, UPT, UPT, URZ, UR5, URZ, UP1, !UPT ;  /* 0x00000005ff057290 */ /* 0x000fe40008ffe4ff */
[----:B------:R-:W-:-:S04]  /*0190*/  MOV R6, UR4 ;  /* 0x0000000400067c02 */ /* 0x000fc80008000f00 */
[----:B------:R-:W-:-:S07]  /*01a0*/  MOV R3, UR5 ;  /* 0x0000000500037c02 */ /* 0x000fce0008000f00 */
.L_x_2:
[----:B------:R-:W-:-:S05]  /*01b0*/  MOV R2, R6 ;  /* 0x0000000600027202 */ /* 0x000fca0000000f00 */
[----:B0-----:R-:W2:Y:S04]  /*01c0*/  LDG.E R12, desc[UR10][R2.64+-0x10] ;  /* 0xfffff00a020c7981 */ /* 0x001ea8000c1e1900 */
[----:B------:R-:W3:Y:S04]  /*01d0*/  LDG.E R22, desc[UR10][R2.64+-0xc] ;  /* 0xfffff40a02167981 */ /* 0x000ee8000c1e1900 */
[----:B------:R-:W4:Y:S04]  /*01e0*/  LDG.E R20, desc[UR10][R2.64+-0x8] ;  /* 0xfffff80a02147981 */ /* 0x000f28000c1e1900 */
[----:B------:R-:W5:Y:S04]  /*01f0*/  LDG.E R16, desc[UR10][R2.64+-0x4] ;  /* 0xfffffc0a02107981 */ /* 0x000f68000c1e1900 */
[----:B------:R-:W5:Y:S04]  /*0200*/  LDG.E R14, desc[UR10][R2.64] ;  /* 0x0000000a020e7981 */ /* 0x000f68000c1e1900 */
[----:B------:R-:W5:Y:S04]  /*0210*/  LDG.E R10, desc[UR10][R2.64+0x4] ;  /* 0x0000040a020a7981 */ /* 0x000f68000c1e1900 */
[----:B------:R-:W5:Y:S04]  /*0220*/  LDG.E R7, desc[UR10][R2.64+0x8] ;  /* 0x0000080a02077981 */ /* 0x000f68000c1e1900 */
[----:B------:R-:W5:Y:S01]  /*0230*/  LDG.E R6, desc[UR10][R2.64+0xc] ;  /* 0x00000c0a02067981 */ /* 0x000f62000c1e1900 */
[----:B------:R-:W-:Y:S01]  /*0240*/  HFMA2 R9, -RZ, RZ, 0.96630859375, -0.0022525787353515625 ;  /* 0x3bbb989dff097431 */ /* 0x000fe200000001ff */
[----:B------:R-:W-:Y:S01]  /*0250*/  MOV R11, 0x437c0000 ;  /* 0x437c0000000b7802 */ /* 0x000fe20000000f00 */
[----:B------:R-:W-:-:S04]  /*0260*/  UIADD3 UR9, UPT, UPT, UR9, 0x8, URZ ;  /* 0x0000000809097890 */ /* 0x000fc8000fffe0ff */
[----:B------:R-:W-:Y:S01]  /*0270*/  UISETP.NE.AND UP1, UPT, UR9, URZ, UPT ;  /* 0x000000ff0900728c */ /* 0x000fe2000bf25270 */
[----:B--2---:R-:W-:-:S04]  /*0280*/  FFMA.SAT R8, R12, R9, 0.5 ;  /* 0x3f0000000c087423 */ /* 0x004fc80000002009 */
[----:B------:R-:W-:Y:S01]  /*0290*/  FFMA.RM R13, R8, R11, 12582913 ;  /* 0x4b400001080d7423 */ /* 0x000fe2000000400b */
[----:B---3--:R-:W-:-:S03]  /*02a0*/  FFMA.SAT R8, R22, R9, 0.5 ;  /* 0x3f00000016087423 */ /* 0x008fc60000002009 */
[----:B------:R-:W-:Y:S01]  /*02b0*/  FADD R15, R13, -12583039 ;  /* 0xcb40007f0d0f7421 */ /* 0x000fe20000000000 */
[----:B------:R-:W-:Y:S01]  /*02c0*/  FFMA.RM R8, R8, R11, 12582913 ;  /* 0x4b40000108087423 */ /* 0x000fe2000000400b */
[----:B----4-:R-:W-:Y:S02]  /*02d0*/  FFMA.SAT R24, R20, R9, 0.5 ;  /* 0x3f00000014187423 */ /* 0x010fe40000002009 */
[----:B------:R-:W-:Y:S01]  /*02e0*/  FFMA R15, R12, 1.4426950216293334961, -R15 ;  /* 0x3fb8aa3b0c0f7823 */ /* 0x000fe2000000080f */
[----:B------:R-:W-:-:S03]  /*02f0*/  FADD R17, R8, -12583039 ;  /* 0xcb40007f08117421 */ /* 0x000fc60000000000 */
[----:B------:R-:W-:Y:S01]  /*0300*/  FFMA R18, R12, 1.925963033500011079e-08, R15 ;  /* 0x32a570600c127823 */ /* 0x000fe2000000000f */
[----:B------:R-:W-:Y:S01]  /*0310*/  FFMA.RM R12, R24, R11, 12582913 ;  /* 0x4b400001180c7423 */ /* 0x000fe2000000400b */
[----:B-----5:R-:W-:Y:S01]  /*0320*/  FFMA.SAT R24, R16, R9, 0.5 ;  /* 0x3f00000010187423 */ /* 0x020fe20000002009 */
[----:B------:R-:W-:Y:S02]  /*0330*/  FFMA R17, R22, 1.4426950216293334961, -R17 ;  /* 0x3fb8aa3b16117823 */ /* 0x000fe40000000811 */
[----:B------:R-:W-:Y:S01]  /*0340*/  FADD R19, R12, -12583039 ;  /* 0xcb40007f0c137421 */ /* 0x000fe20000000000 */
[----:B------:R-:W-:Y:S01]  /*0350*/  FFMA.RM R15, R24, R11, 12582913 ;  /* 0x4b400001180f7423 */ /* 0x000fe2000000400b */
[----:B------:R-:W-:Y:S01]  /*0360*/  FFMA R17, R22, 1.925963033500011079e-08, R17 ;  /* 0x32a5706016117823 */ /* 0x000fe20000000011 */
[-C--:B------:R-:W-:Y:S01]  /*0370*/  FFMA.SAT R22, R14, R9.reuse, 0.5 ;  /* 0x3f0000000e167423 */ /* 0x080fe20000002009 */
[C---:B------:R-:W-:Y:S01]  /*0380*/  FFMA R19, R20.reuse, 1.4426950216293334961, -R19 ;  /* 0x3fb8aa3b14137823 */ /* 0x040fe20000000813 */
[----:B------:R-:W-:Y:S01]  /*0390*/  FADD R21, R15, -12583039 ;  /* 0xcb40007f0f157421 */ /* 0x000fe20000000000 */
[----:B------:R-:W0:Y:S01]  /*03a0*/  MUFU.EX2 R18, R18 ;  /* 0x0000001200127308 */ /* 0x000e220000000800 */
[----:B------:R-:W-:Y:S01]  /*03b0*/  FFMA.SAT R24, R7, R9, 0.5 ;  /* 0x3f00000007187423 */ /* 0x000fe20000002009 */
[----:B------:R-:W-:Y:S01]  /*03c0*/  FFMA R20, R20, 1.925963033500011079e-08, R19 ;  /* 0x32a5706014147823 */ /* 0x000fe20000000013 */
[----:B------:R-:W-:Y:S01]  /*03d0*/  FFMA.RM R19, R22, R11, 12582913 ;  /* 0x4b40000116137423 */ /* 0x000fe2000000400b */
[----:B------:R-:W-:Y:S01]  /*03e0*/  FFMA R21, R16, 1.4426950216293334961, -R21 ;  /* 0x3fb8aa3b10157823 */ /* 0x000fe20000000815 */
[-C--:B------:R-:W-:Y:S01]  /*03f0*/  FFMA.SAT R22, R10, R9.reuse, 0.5 ;  /* 0x3f0000000a167423 */ /* 0x080fe20000002009 */
[----:B------:R-:W-:Y:S01]  /*0400*/  FFMA.SAT R26, R6, R9, 0.5 ;  /* 0x3f000000061a7423 */ /* 0x000fe20000002009 */
[----:B------:R-:W-:Y:S01]  /*0410*/  FADD R23, R19, -12583039 ;  /* 0xcb40007f13177421 */ /* 0x000fe20000000000 */
[----:B------:R-:W-:Y:S01]  /*0420*/  FFMA R21, R16, 1.925963033500011079e-08, R21 ;  /* 0x32a5706010157823 */ /* 0x000fe20000000015 */
[-C--:B------:R-:W-:Y:S01]  /*0430*/  FFMA.RM R16, R22, R11.reuse, 12582913 ;  /* 0x4b40000116107423 */ /* 0x080fe2000000400b */
[----:B------:R-:W1:Y:S01]  /*0440*/  MUFU.EX2 R17, R17 ;  /* 0x0000001100117308 */ /* 0x000e620000000800 */
[----:B------:R-:W-:Y:S01]  /*0450*/  FFMA R23, R14, 1.4426950216293334961, -R23 ;  /* 0x3fb8aa3b0e177823 */ /* 0x000fe20000000817 */
[----:B------:R-:W-:Y:S01]  /*0460*/  SHF.L.U32 R12, R12, 0x17, RZ ;  /* 0x000000170c0c7819 */ /* 0x000fe200000006ff */
[----:B------:R-:W-:Y:S01]  /*0470*/  FADD R25, R16, -12583039 ;  /* 0xcb40007f10197421 */ /* 0x000fe20000000000 */
[----:B------:R-:W-:Y:S01]  /*0480*/  SHF.L.U32 R15, R15, 0x17, RZ ;  /* 0x000000170f0f7819 */ /* 0x000fe200000006ff */
[----:B------:R-:W-:Y:S01]  /*0490*/  FFMA R22, R14, 1.925963033500011079e-08, R23 ;  /* 0x32a570600e167823 */ /* 0x000fe20000000017 */
[-C--:B------:R-:W-:Y:S01]  /*04a0*/  FFMA.RM R14, R24, R11.reuse, 12582913 ;  /* 0x4b400001180e7423 */ /* 0x080fe2000000400b */
[----:B------:R-:W-:Y:S01]  /*04b0*/  FFMA R25, R10, 1.4426950216293334961, -R25 ;  /* 0x3fb8aa3b0a197823 */ /* 0x000fe20000000819 */
[----:B------:R-:W2:Y:S01]  /*04c0*/  MUFU.EX2 R20, R20 ;  /* 0x0000001400147308 */ /* 0x000ea20000000800 */
[----:B------:R-:W-:Y:S01]  /*04d0*/  FFMA.RM R11, R26, R11, 12582913 ;  /* 0x4b4000011a0b7423 */ /* 0x000fe2000000400b */
[----:B------:R-:W-:Y:S01]  /*04e0*/  FADD R24, R14, -12583039 ;  /* 0xcb40007f0e187421 */ /* 0x000fe20000000000 */
[----:B------:R-:W-:Y:S01]  /*04f0*/  FFMA R9, R10, 1.925963033500011079e-08, R25 ;  /* 0x32a570600a097823 */ /* 0x000fe20000000019 */
[----:B------:R-:W-:-:S02]  /*0500*/  SHF.L.U32 R10, R13, 0x17, RZ ;  /* 0x000000170d0a7819 */ /* 0x000fc400000006ff */
[----:B------:R-:W-:Y:S01]  /*0510*/  FFMA R24, R7, 1.4426950216293334961, -R24 ;  /* 0x3fb8aa3b07187823 */ /* 0x000fe20000000818 */
[----:B------:R-:W-:Y:S01]  /*0520*/  SHF.L.U32 R13, R8, 0x17, RZ ;  /* 0x00000017080d7819 */ /* 0x000fe200000006ff */
[----:B------:R-:W3:Y:S01]  /*0530*/  MUFU.EX2 R21, R21 ;  /* 0x0000001500157308 */ /* 0x000ee20000000800 */
[----:B0-----:R-:W-:Y:S01]  /*0540*/  FFMA R10, R10, R18, R5 ;  /* 0x000000120a0a7223 */ /* 0x001fe20000000005 */
[----:B------:R-:W-:Y:S01]  /*0550*/  FADD R5, R11, -12583039 ;  /* 0xcb40007f0b057421 */ /* 0x000fe20000000000 */
[----:B------:R-:W-:Y:S01]  /*0560*/  FFMA R24, R7, 1.925963033500011079e-08, R24 ;  /* 0x32a5706007187823 */ /* 0x000fe20000000018 */
[----:B------:R-:W-:Y:S01]  /*0570*/  SHF.L.U32 R14, R14, 0x17, RZ ;  /* 0x000000170e0e7819 */ /* 0x000fe200000006ff */
[----:B-1----:R-:W-:Y:S01]  /*0580*/  FFMA R13, R13, R17, R10 ;  /* 0x000000110d0d7223 */ /* 0x002fe2000000000a */
[----:B------:R-:W-:Y:S02]  /*0590*/  FFMA R5, R6, 1.4426950216293334961, -R5 ;  /* 0x3fb8aa3b06057823 */ /* 0x000fe40000000805 */
[----:B------:R-:W0:Y:S01]  /*05a0*/  MUFU.EX2 R22, R22 ;  /* 0x0000001600167308 */ /* 0x000e220000000800 */
[----:B--2---:R-:W-:Y:S01]  /*05b0*/  FFMA R12, R12, R20, R13 ;  /* 0x000000140c0c7223 */ /* 0x004fe2000000000d */
[----:B------:R-:W-:Y:S01]  /*05c0*/  FFMA R7, R6, 1.925963033500011079e-08, R5 ;  /* 0x32a5706006077823 */ /* 0x000fe20000000005 */
[----:B------:R-:W-:-:S02]  /*05d0*/  SHF.L.U32 R6, R19, 0x17, RZ ;  /* 0x0000001713067819 */ /* 0x000fc400000006ff */
[----:B------:R-:W-:-:S03]  /*05e0*/  SHF.L.U32 R5, R16, 0x17, RZ ;  /* 0x0000001710057819 */ /* 0x000fc600000006ff */
[----:B------:R-:W1:Y:S01]  /*05f0*/  MUFU.EX2 R9, R9 ;  /* 0x0000000900097308 */ /* 0x000e620000000800 */
[----:B---3--:R-:W-:-:S07]  /*0600*/  FFMA R15, R15, R21, R12 ;  /* 0x000000150f0f7223 */ /* 0x008fce000000000c */
[----:B------:R-:W2:Y:S01]  /*0610*/  MUFU.EX2 R24, R24 ;  /* 0x0000001800187308 */ /* 0x000ea20000000800 */
[----:B0-----:R-:W-:-:S07]  /*0620*/  FFMA R6, R6, R22, R15 ;  /* 0x0000001606067223 */ /* 0x001fce000000000f */
[----:B------:R-:W0:Y:S01]  /*0630*/  MUFU.EX2 R7, R7 ;  /* 0x0000000700077308 */ /* 0x000e220000000800 */
[----:B-1----:R-:W-:Y:S01]  /*0640*/  FFMA R5, R5, R9, R6 ;  /* 0x0000000905057223 */ /* 0x002fe20000000006 */
[----:B------:R-:W-:Y:S02]  /*0650*/  IADD3 R6, P0, PT, R2, 0x20, RZ ;  /* 0x0000002002067810 */ /* 0x000fe40007f1e0ff */
[----:B------:R-:W-:Y:S02]  /*0660*/  SHF.L.U32 R2, R11, 0x17, RZ ;  /* 0x000000170b027819 */ /* 0x000fe400000006ff */
[----:B------:R-:W-:Y:S01]  /*0670*/  IADD3.X R3, PT, PT, RZ, R3, RZ, P0, !PT ;  /* 0x00000003ff037210 */ /* 0x000fe200007fe4ff */
[----:B--2---:R-:W-:-:S04]  /*0680*/  FFMA R5, R14, R24, R5 ;  /* 0x000000180e057223 */ /* 0x004fc80000000005 */
[----:B0-----:R-:W-:Y:S01]  /*0690*/  FFMA R5, R2, R7, R5 ;  /* 0x0000000702057223 */ /* 0x001fe20000000005 */
[----:B------:R-:W-:Y:S06]  /*06a0*/  BRA.U UP1, `(.L_x_2) ;  /* 0xfffffff901c07547 */ /* 0x000fec000b83ffff */
.L_x_1:
[----:B------:R-:W-:Y:S05]  /*06b0*/  BRA.U !UP0, `(.L_x_0) ;  /* 0x00000005085c7547 */ /* 0x000fea000b800000 */
[----:B------:R-:W-:Y:S02]  /*06c0*/  UISETP.GE.U32.AND UP0, UPT, UR7, 0x4, UPT ;  /* 0x000000040700788c */ /* 0x000fe4000bf06070 */
[----:B------:R-:W-:-:S04]  /*06d0*/  ULOP3.LUT UR5, UR6, 0x3, URZ, 0xc0, !UPT ;  /* 0x0000000306057892 */ /* 0x000fc8000f8ec0ff */
[----:B------:R-:W-:-:S03]  /*06e0*/  UISETP.NE.AND UP1, UPT, UR5, URZ, UPT ;  /* 0x000000ff0500728c */ /* 0x000fc6000bf25270 */
[----:B------:R-:W-:Y:S08]  /*06f0*/  BRA.U !UP0, `(.L_x_3) ;  /* 0x0000000108a47547 */ /* 0x000ff0000b800000 */
[----:B------:R-:W1:Y:S02]  /*0700*/  LDC.64 R8, c[0x0][0x380] ;  /* 0x0000e000ff087b82 */ /* 0x000e640000000a00 */
[----:B-1----:R-:W-:-:S05]  /*0710*/  IMAD.WIDE.U32 R8, R0, 0x4, R8 ;  /* 0x0000000400087825 */ /* 0x002fca00078e0008 */
[----:B0-----:R-:W2:Y:S04]  /*0720*/  LDG.E R10, desc[UR10][R8.64] ;  /* 0x0000000a080a7981 */ /* 0x001ea8000c1e1900 */
[----:B------:R-:W3:Y:S04]  /*0730*/  LDG.E R12, desc[UR10][R8.64+0x4] ;  /* 0x0000040a080c7981 */ /* 0x000ee8000c1e1900 */
[----:B------:R-:W4:Y:S04]  /*0740*/  LDG.E R7, desc[UR10][R8.64+0x8] ;  /* 0x0000080a08077981 */ /* 0x000f28000c1e1900 */
[----:B------:R0:W5:Y:S01]  /*0750*/  LDG.E R3, desc[UR10][R8.64+0xc] ;  /* 0x00000c0a08037981 */ /* 0x000162000c1e1900 */
[----:B------:R-:W-:Y:S01]  /*0760*/  HFMA2 R15, -RZ, RZ, 0.96630859375, -0.0022525787353515625 ;  /* 0x3bbb989dff0f7431 */ /* 0x000fe200000001ff */
[----:B------:R-:W-:-:S02]  /*0770*/  MOV R17, 0x437c0000 ;  /* 0x437c000000117802 */ /* 0x000fc40000000f00 */
[----:B------:R-:W-:Y:S02]  /*0780*/  IADD3 R0, PT, PT, R0, 0x4, RZ ;  /* 0x0000000400007810 */ /* 0x000fe40007ffe0ff */
[----:B--2---:R-:W-:-:S04]  /*0790*/  FFMA.SAT R6, R10, R15, 0.5 ;  /* 0x3f0000000a067423 */ /* 0x004fc8000000200f */
[----:B------:R-:W-:Y:S01]  /*07a0*/  FFMA.RM R6, R6, R17, 12582913 ;  /* 0x4b40000106067423 */ /* 0x000fe20000004011 */
[----:B---3--:R-:W-:-:S03]  /*07b0*/  FFMA.SAT R2, R12, R15, 0.5 ;  /* 0x3f0000000c027423 */ /* 0x008fc6000000200f */
[----:B------:R-:W-:Y:S01]  /*07c0*/  FADD R11, R6, -12583039 ;  /* 0xcb40007f060b7421 */ /* 0x000fe20000000000 */
[----:B------:R-:W-:Y:S01]  /*07d0*/  FFMA.RM R2, R2, R17, 12582913 ;  /* 0x4b40000102027423 */ /* 0x000fe20000004011 */
[----:B----4-:R-:W-:Y:S01]  /*07e0*/  FFMA.SAT R14, R7, R15, 0.5 ;  /* 0x3f000000070e7423 */ /* 0x010fe2000000200f */
[----:B------:R-:W-:Y:S01]  /*07f0*/  SHF.L.U32 R6, R6, 0x17, RZ ;  /* 0x0000001706067819 */ /* 0x000fe200000006ff */
[----:B------:R-:W-:Y:S01]  /*0800*/  FFMA R11, R10, 1.4426950216293334961, -R11 ;  /* 0x3fb8aa3b0a0b7823 */ /* 0x000fe2000000080b */
[----:B------:R-:W-:Y:S01]  /*0810*/  FADD R13, R2, -12583039 ;  /* 0xcb40007f020d7421 */ /* 0x000fe20000000000 */
[----:B0-----:R-:W-:Y:S01]  /*0820*/  FFMA.RM R8, R14, R17, 12582913 ;  /* 0x4b4000010e087423 */ /* 0x001fe20000004011 */
[----:B-----5:R-:W-:Y:S01]  /*0830*/  FFMA.SAT R9, R3, R15, 0.5 ;  /* 0x3f00000003097423 */ /* 0x020fe2000000200f */
[----:B------:R-:W-:Y:S01]  /*0840*/  FFMA R11, R10, 1.925963033500011079e-08, R11 ;  /* 0x32a570600a0b7823 */ /* 0x000fe2000000000b */
[----:B------:R-:W-:Y:S01]  /*0850*/  FFMA R13, R12, 1.4426950216293334961, -R13 ;  /* 0x3fb8aa3b0c0d7823 */ /* 0x000fe2000000080d */
[C---:B------:R-:W-:Y:S01]  /*0860*/  FADD R10, R8.reuse, -12583039 ;  /* 0xcb40007f080a7421 */ /* 0x040fe20000000000 */
[----:B------:R-:W-:Y:S01]  /*0870*/  FFMA.RM R9, R9, R17, 12582913 ;  /* 0x4b40000109097423 */ /* 0x000fe20000004011 */
[----:B------:R-:W-:Y:S01]  /*0880*/  SHF.L.U32 R8, R8, 0x17, RZ ;  /* 0x0000001708087819 */ /* 0x000fe200000006ff */
[----:B------:R-:W-:Y:S01]  /*0890*/  FFMA R13, R12, 1.925963033500011079e-08, R13 ;  /* 0x32a570600c0d7823 */ /* 0x000fe2000000000d */
[----:B------:R-:W-:Y:S01]  /*08a0*/  FFMA R10, R7, 1.4426950216293334961, -R10 ;  /* 0x3fb8aa3b070a7823 */ /* 0x000fe2000000080a */
[----:B------:R-:W-:Y:S01]  /*08b0*/  FADD R12, R9, -12583039 ;  /* 0xcb40007f090c7421 */ /* 0x000fe20000000000 */
[----:B------:R-:W0:Y:S02]  /*08c0*/  MUFU.EX2 R11, R11 ;  /* 0x0000000b000b7308 */ /* 0x000e240000000800 */
[----:B------:R-:W-:Y:S01]  /*08d0*/  FFMA R10, R7, 1.925963033500011079e-08, R10 ;  /* 0x32a57060070a7823 */ /* 0x000fe2000000000a */
[----:B------:R-:W-:-:S04]  /*08e0*/  FFMA R12, R3, 1.4426950216293334961, -R12 ;  /* 0x3fb8aa3b030c7823 */ /* 0x000fc8000000080c */
[----:B------:R-:W-:Y:S01]  /*08f0*/  FFMA R12, R3, 1.925963033500011079e-08, R12 ;  /* 0x32a57060030c7823 */ /* 0x000fe2000000000c */
[----:B------:R-:W1:Y:S01]  /*0900*/  MUFU.EX2 R13, R13 ;  /* 0x0000000d000d7308 */ /* 0x000e620000000800 */
[----:B------:R-:W-:Y:S02]  /*0910*/  SHF.L.U32 R3, R2, 0x17, RZ ;  /* 0x0000001702037819 */ /* 0x000fe400000006ff */
[----:B------:R-:W-:-:S05]  /*0920*/  SHF.L.U32 R2, R9, 0x17, RZ ;  /* 0x0000001709027819 */ /* 0x000fca00000006ff */
[----:B------:R-:W2:Y:S01]  /*0930*/  MUFU.EX2 R10, R10 ;  /* 0x0000000a000a7308 */ /* 0x000ea20000000800 */
[----:B0-----:R-:W-:-:S07]  /*0940*/  FFMA R6, R6, R11, R5 ;  /* 0x0000000b06067223 */ /* 0x001fce0000000005 */
[----:B------:R-:W0:Y:S01]  /*0950*/  MUFU.EX2 R12, R12 ;  /* 0x0000000c000c7308 */ /* 0x000e220000000800 */
[----:B-1----:R-:W-:-:S04]  /*0960*/  FFMA R3, R3, R13, R6 ;  /* 0x0000000d03037223 */ /* 0x002fc80000000006 */
[----:B--2---:R-:W-:-:S04]  /*0970*/  FFMA R3, R8, R10, R3 ;  /* 0x0000000a08037223 */ /* 0x004fc80000000003 */
[----:B0-----:R-:W-:-:S07]  /*0980*/  FFMA R5, R2, R12, R3 ;  /* 0x0000000c02057223 */ /* 0x001fce0000000003 */
.L_x_3:
[----:B------:R-:W-:Y:S05]  /*0990*/  BRA.U !UP1, `(.L_x_0) ;  /* 0x0000000109a47547 */ /* 0x000fea000b800000 */
[----:B------:R-:W-:Y:S02]  /*09a0*/  UISETP.NE.AND UP0, UPT, UR5, 0x1, UPT ;  /* 0x000000010500788c */ /* 0x000fe4000bf05270 */
[----:B------:R-:W-:-:S04]  /*09b0*/  ULOP3.LUT UR4, UR6, 0x1, URZ, 0xc0, !UPT ;  /* 0x0000000106047892 */ /* 0x000fc8000f8ec0ff */
[----:B------:R-:W-:-:S03]  /*09c0*/  UISETP.NE.U32.AND UP1, UPT, UR4, 0x1, UPT ;  /* 0x000000010400788c */ /* 0x000fc6000bf25070 */
[----:B------:R-:W-:Y:S08]  /*09d0*/  BRA.U !UP0, `(.L_x_4) ;  /* 0x00000001085c7547 */ /* 0x000ff0000b800000 */
[----:B------:R-:W1:Y:S02]  /*09e0*/  LDC.64 R2, c[0x0][0x380] ;  /* 0x0000e000ff027b82 */ /* 0x000e640000000a00 */
[----:B-1----:R-:W-:-:S05]  /*09f0*/  IMAD.WIDE.U32 R2, R0, 0x4, R2 ;  /* 0x0000000400027825 */ /* 0x002fca00078e0002 */
[----:B0-----:R-:W2:Y:S04]  /*0a00*/  LDG.E R6, desc[UR10][R2.64] ;  /* 0x0000000a02067981 */ /* 0x001ea8000c1e1900 */
[----:B------:R-:W3:Y:S01]  /*0a10*/  LDG.E R10, desc[UR10][R2.64+0x4] ;  /* 0x0000040a020a7981 */ /* 0x000ee2000c1e1900 */
[----:B------:R-:W-:Y:S01]  /*0a20*/  HFMA2 R7, -RZ, RZ, 0.96630859375, -0.0022525787353515625 ;  /* 0x3bbb989dff077431 */ /* 0x000fe200000001ff */
[----:B------:R-:W-:Y:S02]  /*0a30*/  MOV R9, 0x437c0000 ;  /* 0x437c000000097802 */ /* 0x000fe40000000f00 */
[----:B------:R-:W-:Y:S02]  /*0a40*/  IADD3 R0, PT, PT, R0, 0x2, RZ ;  /* 0x0000000200007810 */ /* 0x000fe40007ffe0ff */
[----:B--2---:R-:W-:-:S04]  /*0a50*/  FFMA.SAT R8, R6, R7, 0.5 ;  /* 0x3f00000006087423 */ /* 0x004fc80000002007 */
[----:B------:R-:W-:Y:S01]  /*0a60*/  FFMA.RM R8, R8, R9, 12582913 ;  /* 0x4b40000108087423 */ /* 0x000fe20000004009 */
[----:B---3--:R-:W-:-:S03]  /*0a70*/  FFMA.SAT R12, R10, R7, 0.5 ;  /* 0x3f0000000a0c7423 */ /* 0x008fc60000002007 */
[----:B------:R-:W-:Y:S01]  /*0a80*/  FADD R7, R8, -12583039 ;  /* 0xcb40007f08077421 */ /* 0x000fe20000000000 */
[----:B------:R-:W-:Y:S01]  /*0a90*/  FFMA.RM R12, R12, R9, 12582913 ;  /* 0x4b4000010c0c7423 */ /* 0x000fe20000004009 */
[----:B------:R-:W-:Y:S02]  /*0aa0*/  SHF.L.U32 R8, R8, 0x17, RZ ;  /* 0x0000001708087819 */ /* 0x000fe400000006ff */
[----:B------:R-:W-:Y:S01]  /*0ab0*/  FFMA R7, R6, 1.4426950216293334961, -R7 ;  /* 0x3fb8aa3b06077823 */ /* 0x000fe20000000807 */
[C---:B------:R-:W-:Y:S01]  /*0ac0*/  FADD R9, R12.reuse, -12583039 ;  /* 0xcb40007f0c097421 */ /* 0x040fe20000000000 */
[----:B------:R-:W-:Y:S02]  /*0ad0*/  SHF.L.U32 R12, R12, 0x17, RZ ;  /* 0x000000170c0c7819 */ /* 0x000fe400000006ff */
[----:B------:R-:W-:Y:S01]  /*0ae0*/  FFMA R7, R6, 1.925963033500011079e-08, R7 ;  /* 0x32a5706006077823 */ /* 0x000fe20000000007 */
[----:B------:R-:W-:-:S04]  /*0af0*/  FFMA R9, R10, 1.4426950216293334961, -R9 ;  /* 0x3fb8aa3b0a097823 */ /* 0x000fc80000000809 */
[----:B------:R-:W-:Y:S01]  /*0b00*/  FFMA R9, R10, 1.925963033500011079e-08, R9 ;  /* 0x32a570600a097823 */ /* 0x000fe20000000009 */
[----:B------:R-:W0:Y:S08]  /*0b10*/  MUFU.EX2 R7, R7 ;  /* 0x0000000700077308 */ /* 0x000e300000000800 */
[----:B------:R-:W1:Y:S01]  /*0b20*/  MUFU.EX2 R9, R9 ;  /* 0x0000000900097308 */ /* 0x000e620000000800 */
[----:B0-----:R-:W-:-:S04]  /*0b30*/  FFMA R5, R8, R7, R5 ;  /* 0x0000000708057223 */ /* 0x001fc80000000005 */
[----:B-1----:R-:W-:-:S07]  /*0b40*/  FFMA R5, R12, R9, R5 ;  /* 0x000000090c057223 */ /* 0x002fce0000000005 */
.L_x_4:
[----:B------:R-:W-:Y:S05]  /*0b50*/  BRA.U UP1, `(.L_x_0) ;  /* 0x0000000101347547 */ /* 0x000fea000b800000 */
[----:B------:R-:W1:Y:S02]  /*0b60*/  LDC.64 R2, c[0x0][0x380] ;  /* 0x0000e000ff027b82 */ /* 0x000e640000000a00 */
[----:B-1----:R-:W-:-:S06]  /*0b70*/  IMAD.WIDE.U32 R2, R0, 0x4, R2 ;  /* 0x0000000400027825 */ /* 0x002fcc00078e0002 */
[----:B0-----:R-:W2:Y:S01]  /*0b80*/  LDG.E R2, desc[UR10][R2.64] ;  /* 0x0000000a02027981 */ /* 0x001ea2000c1e1900 */
[----:B------:R-:W-:Y:S01]  /*0b90*/  HFMA2 R7, -RZ, RZ, 0.96630859375, -0.0022525787353515625 ;  /* 0x3bbb989dff077431 */ /* 0x000fe200000001ff */
[----:B------:R-:W-:-:S04]  /*0ba0*/  MOV R9, 0x437c0000 ;  /* 0x437c000000097802 */ /* 0x000fc80000000f00 */
[----:B--2---:R-:W-:-:S04]  /*0bb0*/  FFMA.SAT R0, R2, R7, 0.5 ;  /* 0x3f00000002007423 */ /* 0x004fc80000002007 */
[----:B------:R-:W-:-:S04]  /*0bc0*/  FFMA.RM R0, R0, R9, 12582913 ;  /* 0x4b40000100007423 */ /* 0x000fc80000004009 */
[C---:B------:R-:W-:Y:S01]  /*0bd0*/  FADD R7, R0.reuse, -12583039 ;  /* 0xcb40007f00077421 */ /* 0x040fe20000000000 */
[----:B------:R-:W-:-:S03]  /*0be0*/  SHF.L.U32 R0, R0, 0x17, RZ ;  /* 0x0000001700007819 */ /* 0x000fc600000006ff */
[----:B------:R-:W-:-:S04]  /*0bf0*/  FFMA R7, R2, 1.4426950216293334961, -R7 ;  /* 0x3fb8aa3b02077823 */ /* 0x000fc80000000807 */
[----:B------:R-:W-:-:S06]  /*0c00*/  FFMA R7, R2, 1.925963033500011079e-08, R7 ;  /* 0x32a5706002077823 */ /* 0x000fcc0000000007 */
[----:B------:R-:W0:Y:S02]  /*0c10*/  MUFU.EX2 R7, R7 ;  /* 0x0000000700077308 */ /* 0x000e240000000800 */
[----:B0-----:R-:W-:-:S07]  /*0c20*/  FFMA R5, R0, R7, R5 ;  /* 0x0000000700057223 */ /* 0x001fce0000000005 */
.L_x_0:
[----:B------:R-:W1:Y:S02]  /*0c30*/  LDC.64 R2, c[0x0][0x380] ;  /* 0x0000e000ff027b82 */ /* 0x000e640000000a00 */
[----:B-1----:R-:W-:-:S06]  /*0c40*/  IMAD.WIDE R2, R4, 0x4, R2 ;  /* 0x0000000404027825 */ /* 0x002fcc00078e0202 */
[----:B0-----:R0:W2:Y:S01]  /*0c50*/  LDG.E R2, desc[UR10][R2.64] ;  /* 0x0000000a02027981 */ /* 0x0010a2000c1e1900 */
[----:B------:R-:W-:Y:S01]  /*0c60*/  MOV R7, 0x3bbb989d ;  /* 0x3bbb989d00077802 */ /* 0x000fe20000000f00 */
[----:B------:R-:W0:Y:S01]  /*0c70*/  MUFU.RCP R6, R5 ;  /* 0x0000000500067308 */ /* 0x000e220000001000 */
[----:B------:R-:W-:Y:S01]  /*0c80*/  MOV R9, 0x437c0000 ;  /* 0x437c000000097802 */ /* 0x000fe20000000f00 */
[----:B------:R-:W-:Y:S01]  /*0c90*/  BSSY.RECONVERGENT B0, `(.L_x_5) ;  /* 0x0000014000007945 */ /* 0x000fe20003800200 */
[----:B0-----:R-:W-:-:S04]  /*0ca0*/  FFMA R3, R6, -R5, 1 ;  /* 0x3f80000006037423 */ /* 0x001fc80000000805 */
[----:B------:R-:W-:Y:S01]  /*0cb0*/  FFMA R3, R6, R3, R6 ;  /* 0x0000000306037223 */ /* 0x000fe20000000006 */
[----:B--2---:R-:W-:-:S04]  /*0cc0*/  FFMA.SAT R0, R2, R7, 0.5 ;  /* 0x3f00000002007423 */ /* 0x004fc80000002007 */
[----:B------:R-:W-:-:S04]  /*0cd0*/  FFMA.RM R0, R0, R9, 12582913 ;  /* 0x4b40000100007423 */ /* 0x000fc80000004009 */
[C---:B------:R-:W-:Y:S01]  /*0ce0*/  FADD R7, R0.reuse, -12583039 ;  /* 0xcb40007f00077421 */ /* 0x040fe20000000000 */
[----:B------:R-:W-:-:S03]  /*0cf0*/  SHF.L.U32 R0, R0, 0x17, RZ ;  /* 0x0000001700007819 */ /* 0x000fc600000006ff */
[----:B------:R-:W-:-:S04]  /*0d00*/  FFMA R7, R2, 1.4426950216293334961, -R7 ;  /* 0x3fb8aa3b02077823 */ /* 0x000fc80000000807 */
[----:B------:R-:W-:-:S06]  /*0d10*/  FFMA R7, R2, 1.925963033500011079e-08, R7 ;  /* 0x32a5706002077823 */ /* 0x000fcc0000000007 */
[----:B------:R-:W0:Y:S02]  /*0d20*/  MUFU.EX2 R7, R7 ;  /* 0x0000000700077308 */ /* 0x000e240000000800 */
[----:B0-----:R-:W-:-:S06]  /*0d30*/  FMUL R0, R0, R7 ;  /* 0x0000000700007220 */ /* 0x001fcc0000400000 */
[----:B------:R-:W0:Y:S01]  /*0d40*/  FCHK P0, R0, R5 ;  /* 0x0000000500007302 */ /* 0x000e220000000000 */
[----:B------:R-:W-:-:S04]  /*0d50*/  FFMA R2, R0, R3, RZ ;  /* 0x0000000300027223 */ /* 0x000fc800000000ff */
[----:B------:R-:W-:-:S04]  /*0d60*/  FFMA R6, R2, -R5, R0 ;  /* 0x8000000502067223 */ /* 0x000fc80000000000 */
[----:B------:R-:W-:Y:S01]  /*0d70*/  FFMA R9, R3, R6, R2 ;  /* 0x0000000603097223 */ /* 0x000fe20000000002 */
[----:B0-----:R-:W-:Y:S06]  /*0d80*/  @!P0 BRA `(.L_x_6) ;  /* 0x0000000000108947 */ /* 0x001fec0003800000 */
[----:B------:R-:W-:Y:S02]  /*0d90*/  MOV R3, R5 ;  /* 0x0000000500037202 */ /* 0x000fe40000000f00 */
[----:B------:R-:W-:-:S07]  /*0da0*/  MOV R2, 0xdc0 ;  /* 0x00000dc000027802 */ /* 0x000fce0000000f00 */
[----:B------:R-:W-:Y:S05]  /*0db0*/  CALL.REL.NOINC `($__internal_0_$__cuda_sm3x_div_rn_noftz_f32_slowpath) ;  /* 0x0000000000187944 */ /* 0x000fea0003c00000 */
[----:B------:R-:W-:-:S07]  /*0dc0*/  MOV R9, R0 ;  /* 0x0000000000097202 */ /* 0x000fce0000000f00 */
.L_x_6:
[----:B------:R-:W-:Y:S05]  /*0dd0*/  BSYNC.RECONVERGENT B0 ;  /* 0x0000000000007941 */ /* 0x000fea0003800200 */
.L_x_5:
[----:B------:R-:W0:Y:S02]  /*0de0*/  LDC.64 R2, c[0x0][0x388] ;  /* 0x0000e200ff027b82 */ /* 0x000e240000000a00 */
[----:B0-----:R-:W-:-:S05]  /*0df0*/  IMAD.WIDE R4, R4, 0x4, R2 ;  /* 0x0000000404047825 */ /* 0x001fca00078e0202 */
[----:B------:R-:W-:Y:S01]  /*0e00*/  STG.E desc[UR10][R4.64], R9 ;  /* 0x0000000904007986 */ /* 0x000fe2000c10190a */
[----:B------:R-:W-:Y:S05]  /*0e10*/  EXIT ;  /* 0x000000000000794d */ /* 0x000fea0003800000 */
        .weak           $__internal_0_$__cuda_sm3x_div_rn_noftz_f32_slowpath
        .type           $__internal_0_$__cuda_sm3x_div_rn_noftz_f32_slowpath,@function
        .size           $__internal_0_$__cuda_sm3x_div_rn_noftz_f32_slowpath,(.L_x_28 - $__internal_0_$__cuda_sm3x_div_rn_noftz_f32_slowpath)
$__internal_0_$__cuda_sm3x_div_rn_noftz_f32_slowpath:
[----:B------:R-:W-:Y:S01]  /*0e20*/  SHF.R.U32.HI R6, RZ, 0x17, R3 ;  /* 0x00000017ff067819 */ /* 0x000fe20000011603 */
[----:B------:R-:W-:Y:S01]  /*0e30*/  BSSY.RECONVERGENT B1, `(.L_x_7) ;  /* 0x0000063000017945 */ /* 0x000fe20003800200 */
[----:B------:R-:W-:Y:S02]  /*0e40*/  SHF.R.U32.HI R5, RZ, 0x17, R0 ;  /* 0x00000017ff057819 */ /* 0x000fe40000011600 */
[----:B------:R-:W-:Y:S02]  /*0e50*/  LOP3.LUT R10, R6, 0xff, RZ, 0xc0, !PT ;  /* 0x000000ff060a7812 */ /* 0x000fe400078ec0ff */
[----:B------:R-:W-:Y:S02]  /*0e60*/  LOP3.LUT R5, R5, 0xff, RZ, 0xc0, !PT ;  /* 0x000000ff05057812 */ /* 0x000fe400078ec0ff */
[----:B------:R-:W-:Y:S02]  /*0e70*/  IADD3 R9, PT, PT, R10, -0x1, RZ ;  /* 0xffffffff0a097810 */ /* 0x000fe40007ffe0ff */
[----:B------:R-:W-:-:S02]  /*0e80*/  IADD3 R8, PT, PT, R5, -0x1, RZ ;  /* 0xffffffff05087810 */ /* 0x000fc40007ffe0ff */
[----:B------:R-:W-:Y:S02]  /*0e90*/  ISETP.GT.U32.AND P0, PT, R9, 0xfd, PT ;  /* 0x000000fd0900780c */ /* 0x000fe40003f04070 */
[----:B------:R-:W-:Y:S02]  /*0ea0*/  MOV R6, R0 ;  /* 0x0000000000067202 */ /* 0x000fe40000000f00 */
[----:B------:R-:W-:-:S13]  /*0eb0*/  ISETP.GT.U32.OR P0, PT, R8, 0xfd, P0 ;  /* 0x000000fd0800780c */ /* 0x000fda0000704470 */
[----:B------:R-:W-:Y:S01]  /*0ec0*/  @!P0 MOV R7, RZ ;  /* 0x000000ff00078202 */ /* 0x000fe20000000f00 */
[----:B------:R-:W-:Y:S06]  /*0ed0*/  @!P0 BRA `(.L_x_8) ;  /* 0x00000000005c8947 */ /* 0x000fec0003800000 */
[----:B------:R-:W-:Y:S02]  /*0ee0*/  FSETP.GTU.FTZ.AND P1, PT, |R3|, +INF , PT ;  /* 0x7f8000000300780b */ /* 0x000fe40003f3c200 */
[----:B------:R-:W-:-:S04]  /*0ef0*/  FSETP.GTU.FTZ.AND P0, PT, |R0|, +INF , PT ;  /* 0x7f8000000000780b */ /* 0x000fc80003f1c200 */
[----:B------:R-:W-:-:S13]  /*0f00*/  PLOP3.LUT P0, PT, P0, P1, PT, 0xf8, 0x8f ;  /* 0x00000000008f781c */ /* 0x000fda0000703f70 */
[----:B------:R-:W-:Y:S05]  /*0f10*/  @P0 BRA `(.L_x_9) ;  /* 0x00000004004c0947 */ /* 0x000fea0003800000 */
[----:B------:R-:W-:-:S13]  /*0f20*/  LOP3.LUT P0, RZ, R3, 0x7fffffff, R6, 0xc8, !PT ;  /* 0x7fffffff03ff7812 */ /* 0x000fda000780c806 */
[----:B------:R-:W-:Y:S05]  /*0f30*/  @!P0 BRA `(.L_x_10) ;  /* 0x00000004003c8947 */ /* 0x000fea0003800000 */
[C---:B------:R-:W-:Y:S02]  /*0f40*/  FSETP.NEU.FTZ.AND P2, PT, |R0|.reuse, +INF , PT ;  /* 0x7f8000000000780b */ /* 0x040fe40003f5d200 */
[----:B------:R-:W-:Y:S02]  /*0f50*/  FSETP.NEU.FTZ.AND P1, PT, |R3|, +INF , PT ;  /* 0x7f8000000300780b */ /* 0x000fe40003f3d200 */
[----:B------:R-:W-:-:S11]  /*0f60*/  FSETP.NEU.FTZ.AND P0, PT, |R0|, +INF , PT ;  /* 0x7f8000000000780b */ /* 0x000fd60003f1d200 */
[----:B------:R-:W-:Y:S05]  /*0f70*/  @!P1 BRA !P2, `(.L_x_10) ;  /* 0x00000004002c9947 */ /* 0x000fea0005000000 */
[----:B------:R-:W-:-:S04]  /*0f80*/  LOP3.LUT P2, RZ, R6, 0x7fffffff, RZ, 0xc0, !PT ;  /* 0x7fffffff06ff7812 */ /* 0x000fc8000784c0ff */
[----:B------:R-:W-:-:S13]  /*0f90*/  PLOP3.LUT P1, PT, P1, P2, PT, 0x2f, 0xf2 ;  /* 0x0000000000f2781c */ /* 0x000fda0000f24577 */
[----:B------:R-:W-:Y:S05]  /*0fa0*/  @P1 BRA `(.L_x_11) ;  /* 0x0000000400181947 */ /* 0x000fea0003800000 */
[----:B------:R-:W-:-:S04]  /*0fb0*/  LOP3.LUT P1, RZ, R3, 0x7fffffff, RZ, 0xc0, !PT ;  /* 0x7fffffff03ff7812 */ /* 0x000fc8000782c0ff */
[----:B------:R-:W-:-:S13]  /*0fc0*/  PLOP3.LUT P0, PT, P0, P1, PT, 0x2f, 0xf2 ;  /* 0x0000000000f2781c */ /* 0x000fda0000702577 */
[----:B------:R-:W-:Y:S05]  /*0fd0*/  @P0 BRA `(.L_x_12) ;  /* 0x0000000400000947 */ /* 0x000fea0003800000 */
[----:B------:R-:W-:Y:S02]  /*0fe0*/  ISETP.GE.AND P0, PT, R8, RZ, PT ;  /* 0x000000ff0800720c */ /* 0x000fe40003f06270 */
[----:B------:R-:W-:-:S11]  /*0ff0*/  ISETP.GE.AND P1, PT, R9, RZ, PT ;  /* 0x000000ff0900720c */ /* 0x000fd60003f26270 */
[----:B------:R-:W-:Y:S01]  /*1000*/  @P0 MOV R7, RZ ;  /* 0x000000ff00070202 */ /* 0x000fe20000000f00 */
[----:B------:R-:W-:Y:S01]  /*1010*/  @!P0 FFMA R6, R0, 1.84467440737095516160e+19, RZ ;  /* 0x5f80000000068823 */ /* 0x000fe200000000ff */
[----:B------:R-:W-:Y:S01]  /*1020*/  @!P0 MOV R7, 0xffffffc0 ;  /* 0xffffffc000078802 */ /* 0x000fe20000000f00 */
[----:B------:R-:W-:-:S03]  /*1030*/  @!P1 FFMA R3, R3, 1.84467440737095516160e+19, RZ ;  /* 0x5f80000003039823 */ /* 0x000fc600000000ff */
[----:B------:R-:W-:-:S07]  /*1040*/  @!P1 IADD3 R7, PT, PT, R7, 0x40, RZ ;  /* 0x0000004007079810 */ /* 0x000fce0007ffe0ff */
.L_x_8:
[----:B------:R-:W-:Y:S01]  /*1050*/  LEA R0, R10, 0xc0800000, 0x17 ;  /* 0xc08000000a007811 */ /* 0x000fe200078eb8ff */
[----:B------:R-:W-:Y:S01]  /*1060*/  BSSY.RECONVERGENT B2, `(.L_x_13) ;  /* 0x0000036000027945 */ /* 0x000fe20003800200 */
[----:B------:R-:W-:Y:S02]  /*1070*/  IADD3 R5, PT, PT, R5, -0x7f, RZ ;  /* 0xffffff8105057810 */ /* 0x000fe40007ffe0ff */
[----:B------:R-:W-:-:S03]  /*1080*/  IADD3 R3, PT, PT, -R0, R3, RZ ;  /* 0x0000000300037210 */ /* 0x000fc60007ffe1ff */
[----:B------:R-:W-:Y:S01]  /*1090*/  IMAD R0, R5, -0x800000, R6 ;  /* 0xff80000005007824 */ /* 0x000fe200078e0206 */
[----:B------:R-:W0:Y:S01]  /*10a0*/  MUFU.RCP R8, R3 ;  /* 0x0000000300087308 */ /* 0x000e220000001000 */
[----:B------:R-:W-:-:S04]  /*10b0*/  FADD.FTZ R9, -R3, -RZ ;  /* 0x800000ff03097221 */ /* 0x000fc80000010100 */
[----:B0-----:R-:W-:-:S04]  /*10c0*/  FFMA R11, R8, R9, 1 ;  /* 0x3f800000080b7423 */ /* 0x001fc80000000009 */
[----:B------:R-:W-:-:S04]  /*10d0*/  FFMA R13, R8, R11, R8 ;  /* 0x0000000b080d7223 */ /* 0x000fc80000000008 */
[----:B------:R-:W-:-:S04]  /*10e0*/  FFMA R6, R0, R13, RZ ;  /* 0x0000000d00067223 */ /* 0x000fc800000000ff */
[----:B------:R-:W-:-:S04]  /*10f0*/  FFMA R11, R9, R6, R0 ;  /* 0x00000006090b7223 */ /* 0x000fc80000000000 */
[----:B------:R-:W-:Y:S01]  /*1100*/  FFMA R8, R13, R11, R6 ;  /* 0x0000000b0d087223 */ /* 0x000fe20000000006 */
[----:B------:R-:W-:-:S03]  /*1110*/  IADD3 R6, PT, PT, R5, 0x7f, -R10 ;  /* 0x0000007f05067810 */ /* 0x000fc60007ffe80a */
[----:B------:R-:W-:Y:S01]  /*1120*/  FFMA R9, R9, R8, R0 ;  /* 0x0000000809097223 */ /* 0x000fe20000000000 */
[----:B------:R-:W-:-:S03]  /*1130*/  IADD3 R6, PT, PT, R6, R7, RZ ;  /* 0x0000000706067210 */ /* 0x000fc60007ffe0ff */
[----:B------:R-:W-:-:S05]  /*1140*/  FFMA R0, R13, R9, R8 ;  /* 0x000000090d007223 */ /* 0x000fca0000000008 */
[----:B------:R-:W-:-:S04]  /*1150*/  SHF.R.U32.HI R3, RZ, 0x17, R0 ;  /* 0x00000017ff037819 */ /* 0x000fc80000011600 */
[----:B------:R-:W-:-:S04]  /*1160*/  LOP3.LUT R3, R3, 0xff, RZ, 0xc0, !PT ;  /* 0x000000ff03037812 */ /* 0x000fc800078ec0ff */
[----:B------:R-:W-:-:S04]  /*1170*/  IADD3 R7, PT, PT, R3, R6, RZ ;  /* 0x0000000603077210 */ /* 0x000fc80007ffe0ff */
[----:B------:R-:W-:-:S04]  /*1180*/  IADD3 R3, PT, PT, R7, -0x1, RZ ;  /* 0xffffffff07037810 */ /* 0x000fc80007ffe0ff */
[----:B------:R-:W-:-:S13]  /*1190*/  ISETP.GE.U32.AND P0, PT, R3, 0xfe, PT ;  /* 0x000000fe0300780c */ /* 0x000fda0003f06070 */
[----:B------:R-:W-:Y:S05]  /*11a0*/  @!P0 BRA `(.L_x_14) ;  /* 0x0000000000808947 */ /* 0x000fea0003800000 */
[----:B------:R-:W-:-:S13]  /*11b0*/  ISETP.GT.AND P0, PT, R7, 0xfe, PT ;  /* 0x000000fe0700780c */ /* 0x000fda0003f04270 */
[----:B------:R-:W-:Y:S05]  /*11c0*/  @P0 BRA `(.L_x_15) ;  /* 0x00000000006c0947 */ /* 0x000fea0003800000 */
[----:B------:R-:W-:-:S13]  /*11d0*/  ISETP.GE.AND P0, PT, R7, 0x1, PT ;  /* 0x000000010700780c */ /* 0x000fda0003f06270 */
[----:B------:R-:W-:Y:S05]  /*11e0*/  @P0 BRA `(.L_x_16) ;  /* 0x0000000000740947 */ /* 0x000fea0003800000 */
[----:B------:R-:W-:Y:S02]  /*11f0*/  ISETP.GE.AND P0, PT, R7, -0x18, PT ;  /* 0xffffffe80700780c */ /* 0x000fe40003f06270 */
[----:B------:R-:W-:-:S11]  /*1200*/  LOP3.LUT R0, R0, 0x80000000, RZ, 0xc0, !PT ;  /* 0x8000000000007812 */ /* 0x000fd600078ec0ff */
[----:B------:R-:W-:Y:S05]  /*1210*/  @!P0 BRA `(.L_x_16) ;  /* 0x0000000000688947 */ /* 0x000fea0003800000 */
[CCC-:B------:R-:W-:Y:S01]  /*1220*/  FFMA.RZ R3, R13.reuse, R9.reuse, R8.reuse ;  /* 0x000000090d037223 */ /* 0x1c0fe2000000c008 */
[-CC-:B------:R-:W-:Y:S01]  /*1230*/  FFMA.RM R6, R13, R9.reuse, R8.reuse ;  /* 0x000000090d067223 */ /* 0x180fe20000004008 */
[C---:B------:R-:W-:Y:S02]  /*1240*/  ISETP.NE.AND P2, PT, R7.reuse, RZ, PT ;  /* 0x000000ff0700720c */ /* 0x040fe40003f45270 */
[----:B------:R-:W-:Y:S02]  /*1250*/  ISETP.NE.AND P1, PT, R7, RZ, PT ;  /* 0x000000ff0700720c */ /* 0x000fe40003f25270 */
[----:B------:R-:W-:Y:S01]  /*1260*/  LOP3.LUT R5, R3, 0x7fffff, RZ, 0xc0, !PT ;  /* 0x007fffff03057812 */ /* 0x000fe200078ec0ff */
[----:B------:R-:W-:Y:S01]  /*1270*/  FFMA.RP R3, R13, R9, R8 ;  /* 0x000000090d037223 */ /* 0x000fe20000008008 */
[----:B------:R-:W-:Y:S02]  /*1280*/  IADD3 R8, PT, PT, R7, 0x20, RZ ;  /* 0x0000002007087810 */ /* 0x000fe40007ffe0ff */
[----:B------:R-:W-:-:S02]  /*1290*/  LOP3.LUT R5, R5, 0x800000, RZ, 0xfc, !PT ;  /* 0x0080000005057812 */ /* 0x000fc400078efcff */
[----:B------:R-:W-:Y:S02]  /*12a0*/  IADD3 R7, PT, PT, -R7, RZ, RZ ;  /* 0x000000ff07077210 */ /* 0x000fe40007ffe1ff */
[----:B------:R-:W-:Y:S02]  /*12b0*/  SHF.L.U32 R8, R5, R8, RZ ;  /* 0x0000000805087219 */ /* 0x000fe400000006ff */
[----:B------:R-:W-:Y:S02]  /*12c0*/  FSETP.NEU.FTZ.AND P0, PT, R3, R6, PT ;  /* 0x000000060300720b */ /* 0x000fe40003f1d000 */
[----:B------:R-:W-:Y:S02]  /*12d0*/  SEL R6, R7, RZ, P2 ;  /* 0x000000ff07067207 */ /* 0x000fe40001000000 */
[----:B------:R-:W-:Y:S02]  /*12e0*/  ISETP.NE.AND P1, PT, R8, RZ, P1 ;  /* 0x000000ff0800720c */ /* 0x000fe40000f25270 */
[----:B------:R-:W-:-:S02]  /*12f0*/  SHF.R.U32.HI R6, RZ, R6, R5 ;  /* 0x00000006ff067219 */ /* 0x000fc40000011605 */
[----:B------:R-:W-:Y:S02]  /*1300*/  PLOP3.LUT P0, PT, P0, P1, PT, 0xf8, 0x8f ;  /* 0x00000000008f781c */ /* 0x000fe40000703f70 */
[----:B------:R-:W-:Y:S02]  /*1310*/  SHF.R.U32.HI R8, RZ, 0x1, R6 ;  /* 0x00000001ff087819 */ /* 0x000fe40000011606 */
[----:B------:R-:W-:-:S04]  /*1320*/  SEL R3, RZ, 0x1, !P0 ;  /* 0x00000001ff037807 */ /* 0x000fc80004000000 */
[----:B------:R-:W-:-:S04]  /*1330*/  LOP3.LUT R3, R3, 0x1, R8, 0xf8, !PT ;  /* 0x0000000103037812 */ /* 0x000fc800078ef808 */
[----:B------:R-:W-:-:S04]  /*1340*/  LOP3.LUT R3, R3, R6, RZ, 0xc0, !PT ;  /* 0x0000000603037212 */ /* 0x000fc800078ec0ff */
[----:B------:R-:W-:-:S04]  /*1350*/  IADD3 R3, PT, PT, R8, R3, RZ ;  /* 0x0000000308037210 */ /* 0x000fc80007ffe0ff */
[----:B------:R-:W-:Y:S01]  /*1360*/  LOP3.LUT R0, R3, R0, RZ, 0xfc, !PT ;  /* 0x0000000003007212 */ /* 0x000fe200078efcff */
[----:B------:R-:W-:Y:S06]  /*1370*/  BRA `(.L_x_16) ;  /* 0x0000000000107947 */ /* 0x000fec0003800000 */
.L_x_15:
[----:B------:R-:W-:-:S04]  /*1380*/  LOP3.LUT R0, R0, 0x80000000, RZ, 0xc0, !PT ;  /* 0x8000000000007812 */ /* 0x000fc800078ec0ff */
[----:B------:R-:W-:Y:S01]  /*1390*/  LOP3.LUT R0, R0, 0x7f800000, RZ, 0xfc, !PT ;  /* 0x7f80000000007812 */ /* 0x000fe200078efcff */
[----:B------:R-:W-:Y:S06]  /*13a0*/  BRA `(.L_x_16) ;  /* 0x0000000000047947 */ /* 0x000fec0003800000 */
.L_x_14:
[----:B------:R-:W-:-:S07]  /*13b0*/  LEA R0, R6, R0, 0x17 ;  /* 0x0000000006007211 */ /* 0x000fce00078eb8ff */
.L_x_16:
[----:B------:R-:W-:Y:S05]  /*13c0*/  BSYNC.RECONVERGENT B2 ;  /* 0x0000000000027941 */ /* 0x000fea0003800200 */
.L_x_13:
[----:B------:R-:W-:Y:S05]  /*13d0*/  BRA `(.L_x_17) ;  /* 0x0000000000207947 */ /* 0x000fea0003800000 */
.L_x_12:
[----:B------:R-:W-:-:S04]  /*13e0*/  LOP3.LUT R0, R3, 0x80000000, R6, 0x48, !PT ;  /* 0x8000000003007812 */ /* 0x000fc800078e4806 */
[----:B------:R-:W-:Y:S01]  /*13f0*/  LOP3.LUT R0, R0, 0x7f800000, RZ, 0xfc, !PT ;  /* 0x7f80000000007812 */ /* 0x000fe200078efcff */
[----:B------:R-:W-:Y:S06]  /*1400*/  BRA `(.L_x_17) ;  /* 0x0000000000147947 */ /* 0x000fec0003800000 */
.L_x_11:
[----:B------:R-:W-:Y:S01]  /*1410*/  LOP3.LUT R0, R3, 0x80000000, R6, 0x48, !PT ;  /* 0x8000000003007812 */ /* 0x000fe200078e4806 */
[----:B------:R-:W-:Y:S06]  /*1420*/  BRA `(.L_x_17) ;  /* 0x00000000000c7947 */ /* 0x000fec0003800000 */
.L_x_10:
[----:B------:R-:W0:Y:S01]  /*1430*/  MUFU.RSQ R0, -QNAN ;  /* 0xffc0000000007908 */ /* 0x000e220000001400 */
[----:B------:R-:W-:Y:S05]  /*1440*/  BRA `(.L_x_17) ;  /* 0x0000000000047947 */ /* 0x000fea0003800000 */
.L_x_9:
[----:B------:R-:W-:-:S07]  /*1450*/  FADD.FTZ R0, R0, R3 ;  /* 0x0000000300007221 */ /* 0x000fce0000010000 */
.L_x_17:
[----:B------:R-:W-:Y:S05]  /*1460*/  BSYNC.RECONVERGENT B1 ;  /* 0x0000000000017941 */ /* 0x000fea0003800200 */
.L_x_7:
[----:B------:R-:W-:-:S04]  /*1470*/  HFMA2 R3, -RZ, RZ, 0, 0 ;  /* 0x00000000ff037431 */ /* 0x000fc800000001ff */
[----:B0-----:R-:W-:Y:S05]  /*1480*/  RET.REL.NODEC R2 `(_Z14softmax_kernelPKfPfi) ;  /* 0xffffffe802dc7950 */ /* 0x001fea0003c3ffff */
.L_x_18:
[----:B------:R-:W-:-:S00]  /*1490*/  BRA `(.L_x_18) ;  /* 0xfffffffc00fc7947 */ /* 0x000fc0000383ffff */
[----:B------:R-:W-:-:S00]  /*14a0*/  NOP ;  /* 0x0000000000007918 */ /* 0x000fc00000000000 */
        /* <DEDUP_REMOVED lines=13> */
.L_x_28:


//--------------------- .text._Z11relu_kernelPKfPfmm --------------------------
	.section	.text._Z11relu_kernelPKfPfmm,"ax",@progbits
	.align	128
        .global         _Z11relu_kernelPKfPfmm
        .type           _Z11relu_kernelPKfPfmm,@function
        .size           _Z11relu_kernelPKfPfmm,(.L_x_30 - _Z11relu_kernelPKfPfmm)
        .other          _Z11relu_kernelPKfPfmm,@"STO_CUDA_ENTRY STV_DEFAULT"
_Z11relu_kernelPKfPfmm:
.text._Z11relu_kernelPKfPfmm:
[----:B------:R-:W-:Y:S01]  /*0000*/  LDC R1, c[0x0][0x37c] ;  /* 0x0000df00ff017b82 */ /* 0x000fe20000000800 */
[----:B------:R-:W0:Y:S01]  /*0010*/  S2R R3, SR_TID.X ;  /* 0x0000000000037919 */ /* 0x000e220000002100 */
[----:B------:R-:W1:Y:S06]  /*0020*/  LDCU.128 UR8, c[0x0][0x390] ;  /* 0x00007200ff0877ac */ /* 0x000e6c0008000c00 */
[----:B------:R-:W0:Y:S08]  /*0030*/  S2UR UR7, SR_CTAID.X ;  /* 0x00000000000779c3 */ /* 0x000e300000002500 */
[----:B------:R-:W0:Y:S01]  /*0040*/  LDC R0, c[0x0][0x360] ;  /* 0x0000d800ff007b82 */ /* 0x000e220000000800 */
[----:B-1----:R-:W-:-:S02]  /*0050*/  UIMAD UR6, UR11, UR8, URZ ;  /* 0x000000080b0672a4 */ /* 0x002fc4000f8e02ff */
[----:B------:R-:W-:Y:S02]  /*0060*/  UIMAD.WIDE.U32 UR4, UR10, UR8, URZ ;  /* 0x000000080a0472a5 */ /* 0x000fe4000f8e00ff */
[----:B------:R-:W-:-:S04]  /*0070*/  UIMAD UR6, UR10, UR9, UR6 ;  /* 0x000000090a0672a4 */ /* 0x000fc8000f8e0206 */
[----:B------:R-:W-:-:S06]  /*0080*/  UIADD3 UR5, UPT, UPT, UR5, UR6, URZ ;  /* 0x0000000605057290 */ /* 0x000fcc000fffe0ff */
[----:B------:R-:W-:Y:S02]  /*0090*/  IMAD.U32 R2, RZ, RZ, UR5 ;  /* 0x00000005ff027e24 */ /* 0x000fe4000f8e00ff */
[----:B0-----:R-:W-:-:S05]  /*00a0*/  IMAD R0, R0, UR7, R3 ;  /* 0x0000000700007c24 */ /* 0x001fca000f8e0203 */
[----:B------:R-:W-:Y:S02]  /*00b0*/  ISETP.LT.U32.AND P0, PT, R0, UR4, PT ;  /* 0x0000000400007c0c */ /* 0x000fe4000bf01070 */
[----:B------:R-:W-:-:S04]  /*00c0*/  SHF.R.S32.HI R3, RZ, 0x1f, R0 ;  /* 0x0000001fff037819 */ /* 0x000fc80000011400 */
[----:B------:R-:W-:-:S13]  /*00d0*/  ISETP.GT.U32.AND.EX P0, PT, R2, R3, PT, P0 ;  /* 0x000000030200720c */ /* 0x000fda0003f04100 */
[----:B------:R-:W-:Y:S05]  /*00e0*/  @!P0 EXIT ;  /* 0x000000000000894d */ /* 0x000fea0003800000 */
[----:B------:R-:W0:Y:S01]  /*00f0*/  LDCU.128 UR8, c[0x0][0x380] ;  /* 0x00007000ff0877ac */ /* 0x000e220008000c00 */
[C---:B------:R-:W-:Y:S01]  /*0100*/  IMAD.SHL.U32 R4, R0.reuse, 0x4, RZ ;  /* 0x0000000400047824 */ /* 0x040fe200078e00ff */
[----:B------:R-:W-:Y:S01]  /*0110*/  SHF.L.U64.HI R0, R0, 0x2, R3 ;  /* 0x0000000200007819 */ /* 0x000fe20000010203 */
[----:B------:R-:W1:Y:S03]  /*0120*/  LDCU.64 UR4, c[0x0][0x358] ;  /* 0x00006b00ff0477ac */ /* 0x000e660008000a00 */
[----:B0-----:R-:W-:-:S04]  /*0130*/  IADD3 R2, P0, PT, R4, UR8, RZ ;  /* 0x0000000804027c10 */ /* 0x001fc8000ff1e0ff */
[----:B------:R-:W-:-:S05]  /*0140*/  IADD3.X R3, PT, PT, R0, UR9, RZ, P0, !PT ;  /* 0x0000000900037c10 */ /* 0x000fca00087fe4ff */
[----:B-1----:R-:W2:Y:S01]  /*0150*/  LDG.E R2, desc[UR4][R2.64] ;  /* 0x0000000402027981 */ /* 0x002ea2000c1e1900 */
[----:B------:R-:W-:-:S04]  /*0160*/  IADD3 R4, P0, PT, R4, UR10, RZ ;  /* 0x0000000a04047c10 */ /* 0x000fc8000ff1e0ff */
[----:B------:R-:W-:Y:S02]  /*0170*/  IADD3.X R5, PT, PT, R0, UR11, RZ, P0, !PT ;  /* 0x0000000b00057c10 */ /* 0x000fe400087fe4ff */
[----:B--2---:R-:W-:-:S05]  /*0180*/  FMNMX R7, RZ, R2, !PT ;  /* 0x00000002ff077209 */ /* 0x004fca0007800000 */
[----:B------:R-:W-:Y:S01]  /*0190*/  STG.E desc[UR4][R4.64], R7 ;  /* 0x0000000704007986 */ /* 0x000fe2000c101904 */
[----:B------:R-:W-:Y:S05]  /*01a0*/  EXIT ;  /* 0x000000000000794d */ /* 0x000fea0003800000 */
.L_x_19:
        /* <DEDUP_REMOVED lines=13> */
.L_x_30:


//--------------------- .text._Z16transpose_kernelPKfPfmm --------------------------
	.section	.text._Z16transpose_kernelPKfPfmm,"ax",@progbits
	.align	128
        .global         _Z16transpose_kernelPKfPfmm
        .type           _Z16transpose_kernelPKfPfmm,@function
        .size           _Z16transpose_kernelPKfPfmm,(.L_x_31 - _Z16transpose_kernelPKfPfmm)
        .other          _Z16transpose_kernelPKfPfmm,@"STO_CUDA_ENTRY STV_DEFAULT"
_Z16transpose_kernelPKfPfmm:
.text._Z16transpose_kernelPKfPfmm:
[----:B------:R-:W-:Y:S01]  /*0000*/  LDC R1, c[0x0][0x37c] ;  /* 0x0000df00ff017b82 */ /* 0x000fe20000000800 */
[----:B------:R-:W0:Y:S07]  /*0010*/  S2R R9, SR_TID.X ;  /* 0x0000000000097919 */ /* 0x000e2e0000002100 */
[----:B------:R-:W1:Y:S01]  /*0020*/  LDC R4, c[0x0][0x364] ;  /* 0x0000d900ff047b82 */ /* 0x000e620000000800 */
[----:B------:R-:W2:Y:S01]  /*0030*/  LDCU.128 UR8, c[0x0][0x390] ;  /* 0x00007200ff0877ac */ /* 0x000ea20008000c00 */
[----:B------:R-:W1:Y:S06]  /*0040*/  S2R R5, SR_TID.Y ;  /* 0x0000000000057919 */ /* 0x000e6c0000002200 */
[----:B------:R-:W0:Y:S08]  /*0050*/  S2UR UR5, SR_CTAID.X ;  /* 0x00000000000579c3 */ /* 0x000e300000002500 */
[----:B------:R-:W0:Y:S08]  /*0060*/  LDC R8, c[0x0][0x360] ;  /* 0x0000d800ff087b82 */ /* 0x000e300000000800 */
[----:B------:R-:W1:Y:S01]  /*0070*/  S2UR UR4, SR_CTAID.Y ;  /* 0x00000000000479c3 */ /* 0x000e620000002600 */
[----:B0-----:R-:W-:-:S05]  /*0080*/  IMAD R8, R8, UR5, R9 ;  /* 0x0000000508087c24 */ /* 0x001fca000f8e0209 */
[----:B--2---:R-:W-:Y:S02]  /*0090*/  ISETP.GE.U32.AND P1, PT, R8, UR10, PT ;  /* 0x0000000a08007c0c */ /* 0x004fe4000bf26070 */
[----:B------:R-:W-:Y:S01]  /*00a0*/  SHF.R.S32.HI R9, RZ, 0x1f, R8 ;  /* 0x0000001fff097819 */ /* 0x000fe20000011408 */
[----:B-1----:R-:W-:-:S03]  /*00b0*/  IMAD R4, R4, UR4, R5 ;  /* 0x0000000404047c24 */ /* 0x002fc6000f8e0205 */
[----:B------:R-:W-:Y:S02]  /*00c0*/  ISETP.GE.U32.AND.EX P1, PT, R9, UR11, PT, P1 ;  /* 0x0000000b09007c0c */ /* 0x000fe4000bf26110 */
[----:B------:R-:W-:-:S04]  /*00d0*/  ISETP.GE.U32.AND P0, PT, R4, UR8, PT ;  /* 0x0000000804007c0c */ /* 0x000fc8000bf06070 */
[----:B------:R-:W-:-:S13]  /*00e0*/  ISETP.GE.U32.OR.EX P0, PT, RZ, UR9, P1, P0 ;  /* 0x00000009ff007c0c */ /* 0x000fda0008f06500 */
[----:B------:R-:W-:Y:S05]  /*00f0*/  @P0 EXIT ;  /* 0x000000000000094d */ /* 0x000fea0003800000 */
[----:B------:R-:W0:Y:S01]  /*0100*/  LDCU.128 UR12, c[0x0][0x380] ;  /* 0x00007000ff0c77ac */ /* 0x000e220008000c00 */
[----:B------:R-:W-:Y:S02]  /*0110*/  IMAD R7, R9, UR8, RZ ;  /* 0x0000000809077c24 */ /* 0x000fe4000f8e02ff */
[----:B------:R-:W-:Y:S01]  /*0120*/  IMAD.MOV.U32 R5, RZ, RZ, RZ ;  /* 0x000000ffff057224 */ /* 0x000fe200078e00ff */
[----:B------:R-:W1:Y:S01]  /*0130*/  LDCU.64 UR4, c[0x0][0x358] ;  /* 0x00006b00ff0477ac */ /* 0x000e620008000a00 */
[C---:B------:R-:W-:Y:S02]  /*0140*/  IMAD R7, R8.reuse, UR9, R7 ;  /* 0x0000000908077c24 */ /* 0x040fe4000f8e0207 */
[----:B------:R-:W-:-:S04]  /*0150*/  IMAD.WIDE.U32 R2, R8, UR8, R4 ;  /* 0x0000000808027c25 */ /* 0x000fc8000f8e0004 */
[----:B------:R-:W-:Y:S01]  /*0160*/  IMAD.IADD R3, R3, 0x1, R7 ;  /* 0x0000000103037824 */ /* 0x000fe200078e0207 */
[----:B0-----:R-:W-:-:S04]  /*0170*/  LEA R6, P0, R2, UR12, 0x2 ;  /* 0x0000000c02067c11 */ /* 0x001fc8000f8010ff */
[----:B------:R-:W-:-:S06]  /*0180*/  LEA.HI.X R7, R2, UR13, R3, 0x2, P0 ;  /* 0x0000000d02077c11 */ /* 0x000fcc00080f1403 */
[----:B-1----:R-:W2:Y:S01]  /*0190*/  LDG.E R7, desc[UR4][R6.64] ;  /* 0x0000000406077981 */ /* 0x002ea2000c1e1900 */
[----:B------:R-:W-:-:S04]  /*01a0*/  IMAD.WIDE.U32 R2, R4, UR10, R8 ;  /* 0x0000000a04027c25 */ /* 0x000fc8000f8e0008 */
[----:B------:R-:W-:Y:S01]  /*01b0*/  IMAD R5, R4, UR11, R3 ;  /* 0x0000000b04057c24 */ /* 0x000fe2000f8e0203 */
[----:B------:R-:W-:-:S04]  /*01c0*/  LEA R4, P0, R2, UR14, 0x2 ;  /* 0x0000000e02047c11 */ /* 0x000fc8000f8010ff */
[----:B------:R-:W-:-:S05]  /*01d0*/  LEA.HI.X R5, R2, UR15, R5, 0x2, P0 ;  /* 0x0000000f02057c11 */ /* 0x000fca00080f1405 */
[----:B--2---:R-:W-:Y:S01]  /*01e0*/  STG.E desc[UR4][R4.64], R7 ;  /* 0x0000000704007986 */ /* 0x004fe2000c101904 */
[----:B------:R-:W-:Y:S05]  /*01f0*/  EXIT ;  /* 0x000000000000794d */ /* 0x000fea0003800000 */
.L_x_20:
        /* <DEDUP_REMOVED lines=16> */
.L_x_31:


//--------------------- .text._Z13matmul_kernelPKfS0_Pfmmmm --------------------------
	.section	.text._Z13matmul_kernelPKfS0_Pfmmmm,"ax",@progbits
	.align	128
        .global         _Z13matmul_kernelPKfS0_Pfmmmm
        .type           _Z13matmul_kernelPKfS0_Pfmmmm,@function
        .size           _Z13matmul_kernelPKfS0_Pfmmmm,(.L_x_32 - _Z13matmul_kernelPKfS0_Pfmmmm)
        .other          _Z13matmul_kernelPKfS0_Pfmmmm,@"STO_CUDA_ENTRY STV_DEFAULT"
_Z13matmul_kernelPKfS0_Pfmmmm:
.text._Z13matmul_kernelPKfS0_Pfmmmm:
[----:B------:R-:W-:Y:S01]  /*0000*/  LDC R1, c[0x0][0x37c] ;  /* 0x0000df00ff017b82 */ /* 0x000fe20000000800 */
[----:B------:R-:W0:Y:S07]  /*0010*/  S2R R7, SR_TID.X ;  /* 0x0000000000077919 */ /* 0x000e2e0000002100 */
[----:B------:R-:W1:Y:S01]  /*0020*/  LDC R19, c[0x0][0x364] ;  /* 0x0000d900ff137b82 */ /* 0x000e620000000800 */
[----:B------:R-:W2:Y:S01]  /*0030*/  LDCU.64 UR6, c[0x0][0x398] ;  /* 0x00007300ff0677ac */ /* 0x000ea20008000a00 */
[----:B------:R-:W1:Y:S06]  /*0040*/  S2R R0, SR_TID.Y ;  /* 0x0000000000007919 */ /* 0x000e6c0000002200 */
[----:B------:R-:W0:Y:S08]  /*0050*/  S2UR UR5, SR_CTAID.X ;  /* 0x00000000000579c3 */ /* 0x000e300000002500 */
[----:B------:R-:W0:Y:S08]  /*0060*/  LDC R6, c[0x0][0x360] ;  /* 0x0000d800ff067b82 */ /* 0x000e300000000800 */
[----:B------:R-:W1:Y:S08]  /*0070*/  S2UR UR4, SR_CTAID.Y ;  /* 0x00000000000479c3 */ /* 0x000e700000002600 */
[----:B------:R-:W3:Y:S01]  /*0080*/  LDC.64 R8, c[0x0][0x3b0] ;  /* 0x0000ec00ff087b82 */ /* 0x000ee20000000a00 */
[----:B0-----:R-:W-:-:S05]  /*0090*/  IMAD R6, R6, UR5, R7 ;  /* 0x0000000506067c24 */ /* 0x001fca000f8e0207 */
[----:B------:R-:W-:Y:S01]  /*00a0*/  SHF.R.S32.HI R7, RZ, 0x1f, R6 ;  /* 0x0000001fff077819 */ /* 0x000fe20000011406 */
[----:B-1----:R-:W-:-:S05]  /*00b0*/  IMAD R19, R19, UR4, R0 ;  /* 0x0000000413137c24 */ /* 0x002fca000f8e0200 */
[----:B--2---:R-:W-:Y:S02]  /*00c0*/  ISETP.GE.U32.AND P1, PT, R19, UR6, PT ;  /* 0x0000000613007c0c */ /* 0x004fe4000bf26070 */
[----:B---3--:R-:W-:-:S04]  /*00d0*/  ISETP.GE.U32.AND P0, PT, R6, R8, PT ;  /* 0x000000080600720c */ /* 0x008fc80003f06070 */
[----:B------:R-:W-:-:S04]  /*00e0*/  ISETP.GE.U32.AND.EX P0, PT, R7, R9, PT, P0 ;  /* 0x000000090700720c */ /* 0x000fc80003f06100 */
[----:B------:R-:W-:-:S13]  /*00f0*/  ISETP.GE.U32.OR.EX P0, PT, RZ, UR7, P0, P1 ;  /* 0x00000007ff007c0c */ /* 0x000fda0008706510 */
[----:B------:R-:W-:Y:S05]  /*0100*/  @P0 EXIT ;  /* 0x000000000000094d */ /* 0x000fea0003800000 */
[----:B------:R-:W0:Y:S01]  /*0110*/  LDCU.64 UR8, c[0x0][0x3a0] ;  /* 0x00007400ff0877ac */ /* 0x000e220008000a00 */
[----:B------:R-:W-:Y:S01]  /*0120*/  IMAD.MOV.U32 R0, RZ, RZ, RZ ;  /* 0x000000ffff007224 */ /* 0x000fe200078e00ff */
[----:B------:R-:W1:Y:S01]  /*0130*/  LDCU.64 UR10, c[0x0][0x358] ;  /* 0x00006b00ff0a77ac */ /* 0x000e620008000a00 */
[----:B0-----:R-:W-:-:S04]  /*0140*/  UISETP.NE.U32.AND UP0, UPT, UR8, URZ, UPT ;  /* 0x000000ff0800728c */ /* 0x001fc8000bf05070 */
[----:B------:R-:W-:-:S09]  /*0150*/  UISETP.NE.AND.EX UP0, UPT, UR9, URZ, UPT, UP0 ;  /* 0x000000ff0900728c */ /* 0x000fd2000bf05300 */
[----:B-1----:R-:W-:Y:S05]  /*0160*/  BRA.U !UP0, `(.L_x_21) ;  /* 0x0000000908ec7547 */ /* 0x002fea000b800000 */
[----:B------:R-:W-:Y:S02]  /*0170*/  UISETP.GE.U32.AND UP1, UPT, UR8, 0x8, UPT ;  /* 0x000000080800788c */ /* 0x000fe4000bf26070 */
[C---:B------:R-:W-:Y:S01]  /*0180*/  IMAD.WIDE.U32 R4, R19.reuse, UR8, RZ ;  /* 0x0000000813047c25 */ /* 0x040fe2000f8e00ff */
[----:B------:R-:W-:Y:S02]  /*0190*/  ULOP3.LUT UR13, UR8, 0x7, URZ, 0xc0, !UPT ;  /* 0x00000007080d7892 */ /* 0x000fe4000f8ec0ff */
[----:B------:R-:W-:Y:S01]  /*01a0*/  UISETP.GE.U32.AND.EX UP1, UPT, UR9, URZ, UPT, UP1 ;  /* 0x000000ff0900728c */ /* 0x000fe2000bf26110 */
[----:B------:R-:W-:Y:S01]  /*01b0*/  IMAD.MOV.U32 R0, RZ, RZ, RZ ;  /* 0x000000ffff007224 */ /* 0x000fe200078e00ff */
[----:B------:R-:W-:Y:S01]  /*01c0*/  UISETP.NE.U32.AND UP0, UPT, UR13, URZ, UPT ;  /* 0x000000ff0d00728c */ /* 0x000fe2000bf05070 */
[----:B------:R-:W-:Y:S01]  /*01d0*/  IMAD R23, R19, UR9, R5 ;  /* 0x0000000913177c24 */ /* 0x000fe2000f8e0205 */
[----:B------:R-:W-:Y:S01]  /*01e0*/  UMOV UR4, URZ ;  /* 0x000000ff00047c82 */ /* 0x000fe20008000000 */
[----:B------:R-:W-:Y:S01]  /*01f0*/  UMOV UR5, URZ ;  /* 0x000000ff00057c82 */ /* 0x000fe20008000000 */
[----:B------:R-:W-:-:S03]  /*0200*/  UISETP.NE.AND.EX UP0, UPT, URZ, URZ, UPT, UP0 ;  /* 0x000000ffff00728c */ /* 0x000fc6000bf05300 */
[----:B------:R-:W-:Y:S08]  /*0210*/  BRA.U !UP1, `(.L_x_22) ;  /* 0x0000000109fc7547 */ /* 0x000ff0000b800000 */
[----:B------:R-:W0:Y:S01]  /*0220*/  LDCU.128 UR16, c[0x0][0x380] ;  /* 0x00007000ff1077ac */ /* 0x000e220008000c00 */
[C-C-:B------:R-:W-:Y:S01]  /*0230*/  SHF.L.U64.HI R18, R8.reuse, 0x5, R9.reuse ;  /* 0x0000000508127819 */ /* 0x140fe20000010209 */
[----:B------:R-:W-:Y:S01]  /*0240*/  IMAD.MOV.U32 R0, RZ, RZ, RZ ;  /* 0x000000ffff007224 */ /* 0x000fe200078e00ff */
[C---:B------:R-:W-:Y:S01]  /*0250*/  SHF.L.U64.HI R25, R8.reuse, 0x2, R9 ;  /* 0x0000000208197819 */ /* 0x040fe20000010209 */
[----:B------:R-:W1:Y:S01]  /*0260*/  LDCU UR5, c[0x0][0x3a4] ;  /* 0x00007480ff0577ac */ /* 0x000e620008000800 */
[----:B------:R-:W-:Y:S01]  /*0270*/  IMAD.SHL.U32 R27, R8, 0x4, RZ ;  /* 0x00000004081b7824 */ /* 0x000fe200078e00ff */
[----:B------:R-:W-:-:S07]  /*0280*/  ULOP3.LUT UR4, UR8, 0xfffffff8, URZ, 0xc0, !UPT ;  /* 0xfffffff808047892 */ /* 0x000fce000f8ec0ff */
[----:B------:R-:W-:Y:S01]  /*0290*/  UMOV UR6, UR4 ;  /* 0x0000000400067c82 */ /* 0x000fe20008000000 */
[----:B0-----:R-:W-:Y:S02]  /*02a0*/  LEA R2, P1, R4, UR16, 0x2 ;  /* 0x0000001004027c11 */ /* 0x001fe4000f8210ff */
[----:B------:R-:W-:Y:S02]  /*02b0*/  LEA R20, P0, R6, UR18, 0x2 ;  /* 0x0000001206147c11 */ /* 0x000fe4000f8010ff */
[----:B------:R-:W-:Y:S01]  /*02c0*/  LEA.HI.X R11, R4, UR17, R23, 0x2, P1 ;  /* 0x00000011040b7c11 */ /* 0x000fe200088f1417 */
[----:B-1----:R-:W-:Y:S01]  /*02d0*/  UMOV UR7, UR5 ;  /* 0x0000000500077c82 */ /* 0x002fe20008000000 */
[----:B------:R-:W-:Y:S02]  /*02e0*/  IADD3 R2, P1, PT, R2, 0x10, RZ ;  /* 0x0000001002027810 */ /* 0x000fe40007f3e0ff */
[----:B------:R-:W-:-:S03]  /*02f0*/  LEA.HI.X R21, R6, UR19, R7, 0x2, P0 ;  /* 0x0000001306157c11 */ /* 0x000fc600080f1407 */
[----:B------:R-:W-:-:S08]  /*0300*/  IMAD.X R11, RZ, RZ, R11, P1 ;  /* 0x000000ffff0b7224 */ /* 0x000fd000008e060b */
.L_x_23:
[-C--:B------:R-:W-:Y:S01]  /*0310*/  IADD3 R28, P0, PT, R20, R27.reuse, RZ ;  /* 0x0000001b141c7210 */ /* 0x080fe20007f1e0ff */
[----:B------:R-:W-:Y:S01]  /*0320*/  IMAD.MOV.U32 R10, RZ, RZ, R2 ;  /* 0x000000ffff0a7224 */ /* 0x000fe200078e0002 */
[----:B------:R-:W2:Y:S03]  /*0330*/  LDG.E R3, desc[UR10][R20.64] ;  /* 0x0000000a14037981 */ /* 0x000ea6000c1e1900 */
[----:B------:R-:W-:Y:S01]  /*0340*/  IMAD.X R29, R21, 0x1, R25, P0 ;  /* 0x00000001151d7824 */ /* 0x000fe200000e0619 */
[----:B------:R-:W2:Y:S01]  /*0350*/  LDG.E R16, desc[UR10][R10.64+-0x10] ;  /* 0xfffff00a0a107981 */ /* 0x000ea2000c1e1900 */
[----:B------:R-:W-:-:S03]  /*0360*/  IADD3 R14, P0, PT, R28, R27, RZ ;  /* 0x0000001b1c0e7210 */ /* 0x000fc60007f1e0ff */
[----:B------:R-:W3:Y:S01]  /*0370*/  LDG.E R17, desc[UR10][R28.64] ;  /* 0x0000000a1c117981 */ /* 0x000ee2000c1e1900 */
[----:B------:R-:W-:-:S03]  /*0380*/  IADD3.X R15, PT, PT, R29, R25, RZ, P0, !PT ;  /* 0x000000191d0f7210 */ /* 0x000fc600007fe4ff */
[----:B------:R-:W3:Y:S04]  /*0390*/  LDG.E R24, desc[UR10][R10.64+-0xc] ;  /* 0xfffff40a0a187981 */ /* 0x000ee8000c1e1900 */
[----:B------:R0:W4:Y:S04]  /*03a0*/  LDG.E R22, desc[UR10][R14.64] ;  /* 0x0000000a0e167981 */ /* 0x000128000c1e1900 */
[----:B------:R-:W4:Y:S01]  /*03b0*/  LDG.E R29, desc[UR10][R10.64+-0x8] ;  /* 0xfffff80a0a1d7981 */ /* 0x000f22000c1e1900 */
[----:B------:R-:W-:-:S03]  /*03c0*/  IADD3 R12, P0, PT, R14, R27, RZ ;  /* 0x0000001b0e0c7210 */ /* 0x000fc60007f1e0ff */
[----:B------:R-:W5:Y:S02]  /*03d0*/  LDG.E R26, desc[UR10][R10.64+0x8] ;  /* 0x0000080a0a1a7981 */ /* 0x000f64000c1e1900 */
[----:B------:R-:W-:Y:S01]  /*03e0*/  IMAD.X R13, R15, 0x1, R25, P0 ;  /* 0x000000010f0d7824 */ /* 0x000fe200000e0619 */
[----:B------:R-:W-:-:S04]  /*03f0*/  IADD3 R2, P0, PT, R12, R27, RZ ;  /* 0x0000001b0c027210 */ /* 0x000fc80007f1e0ff */
[----:B------:R-:W5:Y:S01]  /*0400*/  LDG.E R12, desc[UR10][R12.64] ;  /* 0x0000000a0c0c7981 */ /* 0x000f62000c1e1900 */
[----:B--2---:R-:W-:Y:S01]  /*0410*/  FFMA R0, R16, R3, R0 ;  /* 0x0000000310007223 */ /* 0x004fe20000000000 */
[--C-:B------:R-:W-:Y:S01]  /*0420*/  IMAD.X R3, R13, 0x1, R25.reuse, P0 ;  /* 0x000000010d037824 */ /* 0x100fe200000e0619 */
[----:B------:R-:W-:Y:S01]  /*0430*/  IADD3 R16, P0, PT, R2, R27, RZ ;  /* 0x0000001b02107210 */ /* 0x000fe20007f1e0ff */
[----:B------:R-:W2:Y:S04]  /*0440*/  LDG.E R13, desc[UR10][R10.64] ;  /* 0x0000000a0a0d7981 */ /* 0x000ea8000c1e1900 */
[----:B------:R-:W2:Y:S01]  /*0450*/  LDG.E R2, desc[UR10][R2.64] ;  /* 0x0000000a02027981 */ /* 0x000ea2000c1e1900 */
[----:B---3--:R-:W-:Y:S01]  /*0460*/  FFMA R0, R24, R17, R0 ;  /* 0x0000001118007223 */ /* 0x008fe20000000000 */
[----:B------:R-:W-:Y:S01]  /*0470*/  IMAD.X R17, R3, 0x1, R25, P0 ;  /* 0x0000000103117824 */ /* 0x000fe200000e0619 */
[----:B0-----:R-:W-:Y:S01]  /*0480*/  IADD3 R14, P0, PT, R16, R27, RZ ;  /* 0x0000001b100e7210 */ /* 0x001fe20007f1e0ff */
[----:B------:R-:W3:Y:S01]  /*0490*/  LDG.E R24, desc[UR10][R10.64+0x4] ;  /* 0x0000040a0a187981 */ /* 0x000ee2000c1e1900 */
[----:B----4-:R-:W-:-:S03]  /*04a0*/  FFMA R22, R29, R22, R0 ;  /* 0x000000161d167223 */ /* 0x010fc60000000000 */
[----:B------:R-:W3:Y:S04]  /*04b0*/  LDG.E R16, desc[UR10][R16.64] ;  /* 0x0000000a10107981 */ /* 0x000ee8000c1e1900 */
[----:B------:R-:W5:Y:S01]  /*04c0*/  LDG.E R0, desc[UR10][R10.64+-0x4] ;  /* 0xfffffc0a0a007981 */ /* 0x000f62000c1e1900 */
[--C-:B------:R-:W-:Y:S01]  /*04d0*/  IMAD.X R15, R17, 0x1, R25.reuse, P0 ;  /* 0x00000001110f7824 */ /* 0x100fe200000e0619 */
[----:B------:R-:W-:Y:S02]  /*04e0*/  IADD3 R28, P0, PT, R14, R27, RZ ;  /* 0x0000001b0e1c7210 */ /* 0x000fe40007f1e0ff */
[----:B------:R0:W4:Y:S03]  /*04f0*/  LDG.E R3, desc[UR10][R10.64+0xc] ;  /* 0x00000c0a0a037981 */ /* 0x000126000c1e1900 */
[----:B------:R-:W-:Y:S01]  /*0500*/  IMAD.X R29, R15, 0x1, R25, P0 ;  /* 0x000000010f1d7824 */ /* 0x000fe200000e0619 */
[----:B------:R-:W4:Y:S04]  /*0510*/  LDG.E R14, desc[UR10][R14.64] ;  /* 0x0000000a0e0e7981 */ /* 0x000f28000c1e1900 */
[----:B------:R-:W4:Y:S01]  /*0520*/  LDG.E R28, desc[UR10][R28.64] ;  /* 0x0000000a1c1c7981 */ /* 0x000f22000c1e1900 */
[----:B------:R-:W-:-:S04]  /*0530*/  UIADD3 UR6, UP1, UPT, UR6, -0x8, URZ ;  /* 0xfffffff806067890 */ /* 0x000fc8000ff3e0ff */
[----:B------:R-:W-:Y:S02]  /*0540*/  UIADD3.X UR7, UPT, UPT, UR7, -0x1, URZ, UP1, !UPT ;  /* 0xffffffff07077890 */ /* 0x000fe40008ffe4ff */
[----:B------:R-:W-:-:S04]  /*0550*/  UISETP.NE.U32.AND UP1, UPT, UR6, URZ, UPT ;  /* 0x000000ff0600728c */ /* 0x000fc8000bf25070 */
[----:B------:R-:W-:Y:S01]  /*0560*/  UISETP.NE.AND.EX UP1, UPT, UR7, URZ, UPT, UP1 ;  /* 0x000000ff0700728c */ /* 0x000fe2000bf25310 */
[----:B------:R-:W-:-:S05]  /*0570*/  LEA R20, P0, R8, R20, 0x5 ;  /* 0x0000001408147211 */ /* 0x000fca00078028ff */
[----:B------:R-:W-:Y:S02]  /*0580*/  IMAD.X R21, R21, 0x1, R18, P0 ;  /* 0x0000000115157824 */ /* 0x000fe400000e0612 */
[----:B-----5:R-:W-:-:S04]  /*0590*/  FFMA R0, R0, R12, R22 ;  /* 0x0000000c00007223 */ /* 0x020fc80000000016 */
[----:B--2---:R-:W-:-:S04]  /*05a0*/  FFMA R13, R13, R2, R0 ;  /* 0x000000020d0d7223 */ /* 0x004fc80000000000 */
[----:B---3--:R-:W-:Y:S01]  /*05b0*/  FFMA R13, R24, R16, R13 ;  /* 0x00000010180d7223 */ /* 0x008fe2000000000d */
[----:B------:R-:W-:-:S03]  /*05c0*/  IADD3 R2, P1, PT, R10, 0x20, RZ ;  /* 0x000000200a027810 */ /* 0x000fc60007f3e0ff */
[----:B----4-:R-:W-:Y:S01]  /*05d0*/  FFMA R14, R26, R14, R13 ;  /* 0x0000000e1a0e7223 */ /* 0x010fe2000000000d */
[----:B0-----:R-:W-:-:S03]  /*05e0*/  IADD3.X R11, PT, PT, RZ, R11, RZ, P1, !PT ;  /* 0x0000000bff0b7210 */ /* 0x001fc60000ffe4ff */
[----:B------:R-:W-:Y:S01]  /*05f0*/  FFMA R0, R3, R28, R14 ;  /* 0x0000001c03007223 */ /* 0x000fe2000000000e */
[----:B------:R-:W-:Y:S06]  /*0600*/  BRA.U UP1, `(.L_x_23) ;  /* 0xfffffffd01407547 */ /* 0x000fec000b83ffff */
.L_x_22:
[----:B------:R-:W-:Y:S05]  /*0610*/  BRA.U !UP0, `(.L_x_21) ;  /* 0x0000000508c07547 */ /* 0x000fea000b800000 */
[----:B------:R-:W-:Y:S02]  /*0620*/  UISETP.GE.U32.AND UP1, UPT, UR13, 0x4, UPT ;  /* 0x000000040d00788c */ /* 0x000fe4000bf26070 */
[----:B------:R-:W-:Y:S02]  /*0630*/  ULOP3.LUT UR12, UR8, 0x3, URZ, 0xc0, !UPT ;  /* 0x00000003080c7892 */ /* 0x000fe4000f8ec0ff */
[----:B------:R-:W-:Y:S02]  /*0640*/  UISETP.GE.U32.AND.EX UP1, UPT, URZ, URZ, UPT, UP1 ;  /* 0x000000ffff00728c */ /* 0x000fe4000bf26110 */
[----:B------:R-:W-:-:S04]  /*0650*/  UISETP.NE.U32.AND UP0, UPT, UR12, URZ, UPT ;  /* 0x000000ff0c00728c */ /* 0x000fc8000bf05070 */
[----:B------:R-:W-:-:S03]  /*0660*/  UISETP.NE.AND.EX UP0, UPT, URZ, URZ, UPT, UP0 ;  /* 0x000000ffff00728c */ /* 0x000fc6000bf05300 */
[----:B------:R-:W-:Y:S08]  /*0670*/  BRA.U !UP1, `(.L_x_24) ;  /* 0x0000000109d07547 */ /* 0x000ff0000b800000 */
[----:B------:R-:W0:Y:S01]  /*0680*/  LDCU.128 UR16, c[0x0][0x380] ;  /* 0x00007000ff1077ac */ /* 0x000e220008000c00 */
[----:B------:R-:W-:Y:S01]  /*0690*/  IMAD R2, R8, UR5, RZ ;  /* 0x0000000508027c24 */ /* 0x000fe2000f8e02ff */
[----:B------:R-:W-:-:S03]  /*06a0*/  UIADD3 UR9, UPT, UPT, UR4, 0x1, URZ ;  /* 0x0000000104097890 */ /* 0x000fc6000fffe0ff */
[----:B------:R-:W-:Y:S01]  /*06b0*/  IMAD R11, R9, UR4, R2 ;  /* 0x00000004090b7c24 */ /* 0x000fe2000f8e0202 */
[----:B------:R-:W-:Y:S02]  /*06c0*/  UIADD3 UR7, UPT, UPT, UR4, 0x2, URZ ;  /* 0x0000000204077890 */ /* 0x000fe4000fffe0ff */
[----:B------:R-:W-:Y:S01]  /*06d0*/  IMAD.WIDE.U32 R2, R8, UR4, R6 ;  /* 0x0000000408027c25 */ /* 0x000fe2000f8e0006 */
[----:B------:R-:W-:-:S03]  /*06e0*/  UIADD3 UR6, UPT, UPT, UR4, 0x3, URZ ;  /* 0x0000000304067890 */ /* 0x000fc6000fffe0ff */
[----:B------:R-:W-:-:S04]  /*06f0*/  IMAD.WIDE.U32 R14, R8, UR9, R6 ;  /* 0x00000009080e7c25 */ /* 0x000fc8000f8e0006 */
[----:B------:R-:W-:Y:S02]  /*0700*/  IMAD.IADD R3, R3, 0x1, R11 ;  /* 0x0000000103037824 */ /* 0x000fe400078e020b */
[----:B------:R-:W-:Y:S01]  /*0710*/  IMAD.WIDE.U32 R10, R8, UR7, R6 ;  /* 0x00000007080a7c25 */ /* 0x000fe2000f8e0006 */
[----:B0-----:R-:W-:Y:S02]  /*0720*/  LEA R16, P0, R2, UR18, 0x2 ;  /* 0x0000001202107c11 */ /* 0x001fe4000f8010ff */
[----:B------:R-:W-:Y:S01]  /*0730*/  LEA R12, P1, R14, UR18, 0x2 ;  /* 0x000000120e0c7c11 */ /* 0x000fe2000f8210ff */
[C---:B------:R-:W-:Y:S01]  /*0740*/  IMAD R13, R9.reuse, UR9, R15 ;  /* 0x00000009090d7c24 */ /* 0x040fe2000f8e020f */
[----:B------:R-:W-:Y:S01]  /*0750*/  LEA.HI.X R17, R2, UR19, R3, 0x2, P0 ;  /* 0x0000001302117c11 */ /* 0x000fe200080f1403 */
[C---:B------:R-:W-:Y:S01]  /*0760*/  IMAD R3, R9.reuse, UR7, R11 ;  /* 0x0000000709037c24 */ /* 0x040fe2000f8e020b */
[----:B------:R-:W-:Y:S01]  /*0770*/  IADD3 R11, P0, PT, R4, UR4, RZ ;  /* 0x00000004040b7c10 */ /* 0x000fe2000ff1e0ff */
[----:B------:R-:W-:Y:S01]  /*0780*/  IMAD.WIDE.U32 R20, R8, UR6, R6 ;  /* 0x0000000608147c25 */ /* 0x000fe2000f8e0006 */
[----:B------:R-:W-:Y:S01]  /*0790*/  LEA.HI.X R13, R14, UR19, R13, 0x2, P1 ;  /* 0x000000130e0d7c11 */ /* 0x000fe200088f140d */
[----:B------:R-:W2:Y:S01]  /*07a0*/  LDG.E R16, desc[UR10][R16.64] ;  /* 0x0000000a10107981 */ /* 0x000ea2000c1e1900 */
[----:B------:R-:W-:Y:S01]  /*07b0*/  LEA R2, P2, R10, UR18, 0x2 ;  /* 0x000000120a027c11 */ /* 0x000fe2000f8410ff */
[----:B------:R-:W-:Y:S01]  /*07c0*/  IMAD R15, R9, UR6, R21 ;  /* 0x00000006090f7c24 */ /* 0x000fe2000f8e0215 */
[----:B------:R-:W-:Y:S01]  /*07d0*/  IADD3 R18, P1, PT, R4, UR9, RZ ;  /* 0x0000000904127c10 */ /* 0x000fe2000ff3e0ff */
[----:B------:R-:W3:Y:S01]  /*07e0*/  LDG.E R12, desc[UR10][R12.64] ;  /* 0x0000000a0c0c7981 */ /* 0x000ee2000c1e1900 */
[----:B------:R-:W-:-:S02]  /*07f0*/  IADD3.X R22, PT, PT, R23, UR5, RZ, P0, !PT ;  /* 0x0000000517167c10 */ /* 0x000fc400087fe4ff */
[----:B------:R-:W-:Y:S01]  /*0800*/  LEA.HI.X R3, R10, UR19, R3, 0x2, P2 ;  /* 0x000000130a037c11 */ /* 0x000fe200090f1403 */
[----:B------:R-:W-:Y:S01]  /*0810*/  IMAD.X R21, RZ, RZ, R23, P1 ;  /* 0x000000ffff157224 */ /* 0x000fe200008e0617 */
[C---:B------:R-:W-:Y:S02]  /*0820*/  LEA R24, P0, R11.reuse, UR16, 0x2 ;  /* 0x000000100b187c11 */ /* 0x040fe4000f8010ff */
[----:B------:R-:W-:Y:S01]  /*0830*/  LEA R10, P2, R20, UR18, 0x2 ;  /* 0x00000012140a7c11 */ /* 0x000fe2000f8410ff */
[----:B------:R-:W4:Y:S01]  /*0840*/  LDG.E R2, desc[UR10][R2.64] ;  /* 0x0000000a02027981 */ /* 0x000f22000c1e1900 */
[----:B------:R-:W-:Y:S02]  /*0850*/  LEA R14, P1, R18, UR16, 0x2 ;  /* 0x00000010120e7c11 */ /* 0x000fe4000f8210ff */
[----:B------:R-:W-:Y:S02]  /*0860*/  LEA.HI.X R25, R11, UR17, R22, 0x2, P0 ;  /* 0x000000110b197c11 */ /* 0x000fe400080f1416 */
[----:B------:R-:W-:-:S02]  /*0870*/  LEA.HI.X R11, R20, UR19, R15, 0x2, P2 ;  /* 0x00000013140b7c11 */ /* 0x000fc400090f140f */
[----:B------:R-:W-:Y:S02]  /*0880*/  LEA.HI.X R15, R18, UR17, R21, 0x2, P1 ;  /* 0x00000011120f7c11 */ /* 0x000fe400088f1415 */
[C---:B------:R-:W-:Y:S01]  /*0890*/  IADD3 R21, P0, PT, R4.reuse, UR7, RZ ;  /* 0x0000000704157c10 */ /* 0x040fe2000ff1e0ff */
[----:B------:R-:W2:Y:S01]  /*08a0*/  LDG.E R25, desc[UR10][R24.64] ;  /* 0x0000000a18197981 */ /* 0x000ea2000c1e1900 */
[----:B------:R-:W-:Y:S02]  /*08b0*/  IADD3 R18, P2, PT, R4, UR6, RZ ;  /* 0x0000000604127c10 */ /* 0x000fe4000ff5e0ff */
[C---:B------:R-:W-:Y:S01]  /*08c0*/  LEA R20, P1, R21.reuse, UR16, 0x2 ;  /* 0x0000001015147c11 */ /* 0x040fe2000f8210ff */
[--C-:B------:R-:W-:Y:S01]  /*08d0*/  IMAD.X R22, RZ, RZ, R23.reuse, P0 ;  /* 0x000000ffff167224 */ /* 0x100fe200000e0617 */
[----:B------:R-:W-:Y:S01]  /*08e0*/  LEA R26, P3, R18, UR16, 0x2 ;  /* 0x00000010121a7c11 */ /* 0x000fe2000f8610ff */
[----:B------:R-:W-:Y:S01]  /*08f0*/  IMAD.X R27, RZ, RZ, R23, P2 ;  /* 0x000000ffff1b7224 */ /* 0x000fe200010e0617 */
[----:B------:R-:W3:Y:S02]  /*0900*/  LDG.E R14, desc[UR10][R14.64] ;  /* 0x0000000a0e0e7981 */ /* 0x000ee4000c1e1900 */
[----:B------:R-:W-:-:S02]  /*0910*/  LEA.HI.X R21, R21, UR17, R22, 0x2, P1 ;  /* 0x0000001115157c11 */ /* 0x000fc400088f1416 */
[----:B------:R-:W-:Y:S01]  /*0920*/  LEA.HI.X R27, R18, UR17, R27, 0x2, P3 ;  /* 0x00000011121b7c11 */ /* 0x000fe200098f141b */
[----:B------:R-:W5:Y:S04]  /*0930*/  LDG.E R10, desc[UR10][R10.64] ;  /* 0x0000000a0a0a7981 */ /* 0x000f68000c1e1900 */
[----:B------:R-:W4:Y:S04]  /*0940*/  LDG.E R20, desc[UR10][R20.64] ;  /* 0x0000000a14147981 */ /* 0x000f28000c1e1900 */
[----:B------:R-:W5:Y:S01]  /*0950*/  LDG.E R26, desc[UR10][R26.64] ;  /* 0x0000000a1a1a7981 */ /* 0x000f62000c1e1900 */
[----:B------:R-:W-:Y:S01]  /*0960*/  UIADD3 UR4, UPT, UPT, UR4, 0x4, URZ ;  /* 0x0000000404047890 */ /* 0x000fe2000fffe0ff */
[----:B------:R-:W-:Y:S01]  /*0970*/  UMOV UR5, URZ ;  /* 0x000000ff00057c82 */ /* 0x000fe20008000000 */
[----:B--2---:R-:W-:-:S04]  /*0980*/  FFMA R25, R25, R16, R0 ;  /* 0x0000001019197223 */ /* 0x004fc80000000000 */
[----:B---3--:R-:W-:-:S04]  /*0990*/  FFMA R25, R14, R12, R25 ;  /* 0x0000000c0e197223 */ /* 0x008fc80000000019 */
[----:B----4-:R-:W-:-:S04]  /*09a0*/  FFMA R25, R20, R2, R25 ;  /* 0x0000000214197223 */ /* 0x010fc80000000019 */
[----:B-----5:R-:W-:-:S07]  /*09b0*/  FFMA R0, R26, R10, R25 ;  /* 0x0000000a1a007223 */ /* 0x020fce0000000019 */
.L_x_24:
[----:B------:R-:W-:Y:S05]  /*09c0*/  BRA.U !UP0, `(.L_x_21) ;  /* 0x0000000108d47547 */ /* 0x000fea000b800000 */
[----:B------:R-:W-:Y:S02]  /*09d0*/  UISETP.NE.U32.AND UP1, UPT, UR12, 0x1, UPT ;  /* 0x000000010c00788c */ /* 0x000fe4000bf25070 */
[----:B------:R-:W-:Y:S02]  /*09e0*/  ULOP3.LUT UR6, UR8, 0x1, URZ, 0xc0, !UPT ;  /* 0x0000000108067892 */ /* 0x000fe4000f8ec0ff */
[----:B------:R-:W-:Y:S02]  /*09f0*/  UISETP.NE.AND.EX UP1, UPT, URZ, URZ, UPT, UP1 ;  /* 0x000000ffff00728c */ /* 0x000fe4000bf25310 */
[----:B------:R-:W-:-:S04]  /*0a00*/  UISETP.NE.U32.AND UP0, UPT, UR6, 0x1, UPT ;  /* 0x000000010600788c */ /* 0x000fc8000bf05070 */
[----:B------:R-:W-:-:S03]  /*0a10*/  UISETP.NE.U32.AND.EX UP0, UPT, URZ, URZ, UPT, UP0 ;  /* 0x000000ffff00728c */ /* 0x000fc6000bf05100 */
[----:B------:R-:W-:Y:S08]  /*0a20*/  BRA.U !UP1, `(.L_x_25) ;  /* 0x0000000109787547 */ /* 0x000ff0000b800000 */
[----:B------:R-:W0:Y:S01]  /*0a30*/  LDCU.128 UR12, c[0x0][0x380] ;  /* 0x00007000ff0c77ac */ /* 0x000e220008000c00 */
[----:B------:R-:W-:Y:S01]  /*0a40*/  IMAD R2, R8, UR5, RZ ;  /* 0x0000000508027c24 */ /* 0x000fe2000f8e02ff */
[----:B------:R-:W-:Y:S01]  /*0a50*/  MOV R14, R6 ;  /* 0x00000006000e7202 */ /* 0x000fe20000000f00 */
[----:B------:R-:W-:Y:S01]  /*0a60*/  IMAD.MOV.U32 R15, RZ, RZ, R7 ;  /* 0x000000ffff0f7224 */ /* 0x000fe200078e0007 */
[----:B------:R-:W-:Y:S02]  /*0a70*/  UIADD3 UR6, UPT, UPT, UR4, 0x1, URZ ;  /* 0x0000000104067890 */ /* 0x000fe4000fffe0ff */
[----:B------:R-:W-:Y:S01]  /*0a80*/  IADD3 R3, P0, PT, R4, UR4, RZ ;  /* 0x0000000404037c10 */ /* 0x000fe2000ff1e0ff */
[----:B------:R-:W-:Y:S02]  /*0a90*/  IMAD R17, R9, UR4, R2 ;  /* 0x0000000409117c24 */ /* 0x000fe4000f8e0202 */
[----:B------:R-:W-:Y:S01]  /*0aa0*/  IMAD.WIDE.U32 R10, R8, UR4, R14 ;  /* 0x00000004080a7c25 */ /* 0x000fe2000f8e000e */
[----:B------:R-:W-:-:S02]  /*0ab0*/  IADD3.X R12, PT, PT, R23, UR5, RZ, P0, !PT ;  /* 0x00000005170c7c10 */ /* 0x000fc400087fe4ff */
[----:B------:R-:W-:Y:S01]  /*0ac0*/  IADD3 R13, P0, PT, R4, UR6, RZ ;  /* 0x00000006040d7c10 */ /* 0x000fe2000ff1e0ff */
[----:B------:R-:W-:-:S04]  /*0ad0*/  IMAD.WIDE.U32 R14, R8, UR6, R14 ;  /* 0x00000006080e7c25 */ /* 0x000fc8000f8e000e */
[----:B------:R-:W-:Y:S01]  /*0ae0*/  IMAD.IADD R17, R11, 0x1, R17 ;  /* 0x000000010b117824 */ /* 0x000fe200078e0211 */
[----:B0-----:R-:W-:Y:S01]  /*0af0*/  LEA R2, P1, R3, UR12, 0x2 ;  /* 0x0000000c03027c11 */ /* 0x001fe2000f8210ff */
[----:B------:R-:W-:Y:S01]  /*0b00*/  IMAD.X R18, RZ, RZ, R23, P0 ;  /* 0x000000ffff127224 */ /* 0x000fe200000e0617 */
[----:B------:R-:W-:Y:S01]  /*0b10*/  LEA R20, P3, R14, UR14, 0x2 ;  /* 0x0000000e0e147c11 */ /* 0x000fe2000f8610ff */
[----:B------:R-:W-:Y:S01]  /*0b20*/  IMAD R11, R9, UR6, R15 ;  /* 0x00000006090b7c24 */ /* 0x000fe2000f8e020f */
[----:B------:R-:W-:Y:S02]  /*0b30*/  LEA.HI.X R3, R3, UR13, R12, 0x2, P1 ;  /* 0x0000000d03037c11 */ /* 0x000fe400088f140c */
[C---:B------:R-:W-:Y:S02]  /*0b40*/  LEA R16, P1, R10.reuse, UR14, 0x2 ;  /* 0x0000000e0a107c11 */ /* 0x040fe4000f8210ff */
[C---:B------:R-:W-:Y:S02]  /*0b50*/  LEA R12, P2, R13.reuse, UR12, 0x2 ;  /* 0x0000000c0d0c7c11 */ /* 0x040fe4000f8410ff */
[----:B------:R-:W-:Y:S01]  /*0b60*/  LEA.HI.X R17, R10, UR15, R17, 0x2, P1 ;  /* 0x0000000f0a117c11 */ /* 0x000fe200088f1411 */
[----:B------:R-:W2:Y:S01]  /*0b70*/  LDG.E R3, desc[UR10][R2.64] ;  /* 0x0000000a02037981 */ /* 0x000ea2000c1e1900 */
[----:B------:R-:W-:-:S02]  /*0b80*/  LEA.HI.X R13, R13, UR13, R18, 0x2, P2 ;  /* 0x0000000d0d0d7c11 */ /* 0x000fc400090f1412 */
[----:B------:R-:W-:Y:S01]  /*0b90*/  LEA.HI.X R21, R14, UR15, R11, 0x2, P3 ;  /* 0x0000000f0e157c11 */ /* 0x000fe200098f140b */
[----:B------:R-:W2:Y:S04]  /*0ba0*/  LDG.E R16, desc[UR10][R16.64] ;  /* 0x0000000a10107981 */ /* 0x000ea8000c1e1900 */
[----:B------:R-:W3:Y:S04]  /*0bb0*/  LDG.E R13, desc[UR10][R12.64] ;  /* 0x0000000a0c0d7981 */ /* 0x000ee8000c1e1900 */
[----:B------:R-:W3:Y:S01]  /*0bc0*/  LDG.E R20, desc[UR10][R20.64] ;  /* 0x0000000a14147981 */ /* 0x000ee2000c1e1900 */
[----:B------:R-:W-:Y:S01]  /*0bd0*/  UIADD3 UR4, UPT, UPT, UR4, 0x2, URZ ;  /* 0x0000000204047890 */ /* 0x000fe2000fffe0ff */
[----:B------:R-:W-:Y:S01]  /*0be0*/  UMOV UR5, URZ ;  /* 0x000000ff00057c82 */ /* 0x000fe20008000000 */
[----:B--2---:R-:W-:-:S04]  /*0bf0*/  FFMA R0, R3, R16, R0 ;  /* 0x0000001003007223 */ /* 0x004fc80000000000 */
[----:B---3--:R-:W-:-:S07]  /*0c00*/  FFMA R0, R13, R20, R0 ;  /* 0x000000140d007223 */ /* 0x008fce0000000000 */
.L_x_25:
[----:B------:R-:W-:Y:S05]  /*0c10*/  BRA.U UP0, `(.L_x_21) ;  /* 0x0000000100407547 */ /* 0x000fea000b800000 */
[----:B------:R-:W0:Y:S01]  /*0c20*/  LDCU.128 UR12, c[0x0][0x380] ;  /* 0x00007000ff0c77ac */ /* 0x000e220008000c00 */
[----:B------:R-:W-:Y:S01]  /*0c30*/  IADD3 R3, P0, PT, R4, UR4, RZ ;  /* 0x0000000404037c10 */ /* 0x000fe2000ff1e0ff */
[C---:B------:R-:W-:Y:S01]  /*0c40*/  IMAD R2, R8.reuse, UR5, RZ ;  /* 0x0000000508027c24 */ /* 0x040fe2000f8e02ff */
[----:B------:R-:W-:Y:S01]  /*0c50*/  MOV R5, R7 ;  /* 0x0000000700057202 */ /* 0x000fe20000000f00 */
[----:B------:R-:W-:Y:S01]  /*0c60*/  IMAD.MOV.U32 R4, RZ, RZ, R6 ;  /* 0x000000ffff047224 */ /* 0x000fe200078e0006 */
[----:B------:R-:W-:Y:S01]  /*0c70*/  IADD3.X R12, PT, PT, R23, UR5, RZ, P0, !PT ;  /* 0x00000005170c7c10 */ /* 0x000fe200087fe4ff */
[----:B------:R-:W-:Y:S02]  /*0c80*/  IMAD R11, R9, UR4, R2 ;  /* 0x00000004090b7c24 */ /* 0x000fe4000f8e0202 */
[----:B------:R-:W-:-:S04]  /*0c90*/  IMAD.WIDE.U32 R4, R8, UR4, R4 ;  /* 0x0000000408047c25 */ /* 0x000fc8000f8e0004 */
[----:B------:R-:W-:Y:S01]  /*0ca0*/  IMAD.IADD R5, R5, 0x1, R11 ;  /* 0x0000000105057824 */ /* 0x000fe200078e020b */
[C---:B0-----:R-:W-:Y:S02]  /*0cb0*/  LEA R2, P1, R3.reuse, UR12, 0x2 ;  /* 0x0000000c03027c11 */ /* 0x041fe4000f8210ff */
[C---:B------:R-:W-:Y:S02]  /*0cc0*/  LEA R10, P0, R4.reuse, UR14, 0x2 ;  /* 0x0000000e040a7c11 */ /* 0x040fe4000f8010ff */
[----:B------:R-:W-:Y:S02]  /*0cd0*/  LEA.HI.X R3, R3, UR13, R12, 0x2, P1 ;  /* 0x0000000d03037c11 */ /* 0x000fe400088f140c */
[----:B------:R-:W-:-:S04]  /*0ce0*/  LEA.HI.X R11, R4, UR15, R5, 0x2, P0 ;  /* 0x0000000f040b7c11 */ /* 0x000fc800080f1405 */
[----:B------:R-:W2:Y:S04]  /*0cf0*/  LDG.E R3, desc[UR10][R2.64] ;  /* 0x0000000a02037981 */ /* 0x000ea8000c1e1900 */
[----:B------:R-:W2:Y:S02]  /*0d00*/  LDG.E R10, desc[UR10][R10.64] ;  /* 0x0000000a0a0a7981 */ /* 0x000ea4000c1e1900 */
[----:B--2---:R-:W-:-:S07]  /*0d10*/  FFMA R0, R3, R10, R0 ;  /* 0x0000000a03007223 */ /* 0x004fce0000000000 */
.L_x_21:
[----:B------:R-:W0:Y:S01]  /*0d20*/  LDCU.64 UR4, c[0x0][0x390] ;  /* 0x00007200ff0477ac */ /* 0x000e220008000a00 */
[----:B------:R-:W-:Y:S02]  /*0d30*/  IMAD.MOV.U32 R2, RZ, RZ, R6 ;  /* 0x000000ffff027224 */ /* 0x000fe400078e0006 */
[----:B------:R-:W-:Y:S02]  /*0d40*/  IMAD.MOV.U32 R3, RZ, RZ, R7 ;  /* 0x000000ffff037224 */ /* 0x000fe400078e0007 */
[----:B------:R-:W-:-:S04]  /*0d50*/  IMAD.WIDE.U32 R2, R19, R8, R2 ;  /* 0x0000000813027225 */ /* 0x000fc800078e0002 */
[----:B------:R-:W-:Y:S01]  /*0d60*/  IMAD R9, R19, R9, R3 ;  /* 0x0000000913097224 */ /* 0x000fe200078e0203 */
[----:B0-----:R-:W-:-:S04]  /*0d70*/  LEA R4, P0, R2, UR4, 0x2 ;  /* 0x0000000402047c11 */ /* 0x001fc8000f8010ff */
[----:B------:R-:W-:-:S05]  /*0d80*/  LEA.HI.X R5, R2, UR5, R9, 0x2, P0 ;  /* 0x0000000502057c11 */ /* 0x000fca00080f1409 */
[----:B------:R-:W-:Y:S01]  /*0d90*/  STG.E desc[UR10][R4.64], R0 ;  /* 0x0000000004007986 */ /* 0x000fe2000c10190a */
[----:B------:R-:W-:Y:S05]  /*0da0*/  EXIT ;  /* 0x000000000000794d */ /* 0x000fea0003800000 */
.L_x_26:
        /* <DEDUP_REMOVED lines=13> */
.L_x_32:


//--------------------- .text._Z10add_kernelPKfS0_Pfmm --------------------------
	.section	.text._Z10add_kernelPKfS0_Pfmm,"ax",@progbits
	.align	128
        .global         _Z10add_kernelPKfS0_Pfmm
        .type           _Z10add_kernelPKfS0_Pfmm,@function
        .size           _Z10add_kernelPKfS0_Pfmm,(.L_x_33 - _Z10add_kernelPKfS0_Pfmm)
        .other          _Z10add_kernelPKfS0_Pfmm,@"STO_CUDA_ENTRY STV_DEFAULT"
_Z10add_kernelPKfS0_Pfmm:
.text._Z10add_kernelPKfS0_Pfmm:
[----:B------:R-:W-:Y:S01]  /*0000*/  LDC R1, c[0x0][0x37c] ;  /* 0x0000df00ff017b82 */ /* 0x000fe20000000800 */
[----:B------:R-:W0:Y:S07]  /*0010*/  S2R R2, SR_TID.X ;  /* 0x0000000000027919 */ /* 0x000e2e0000002100 */
[----:B------:R-:W1:Y:S01]  /*0020*/  LDC R0, c[0x0][0x364] ;  /* 0x0000d900ff007b82 */ /* 0x000e620000000800 */
[----:B------:R-:W2:Y:S01]  /*0030*/  LDCU.64 UR6, c[0x0][0x3a0] ;  /* 0x00007400ff0677ac */ /* 0x000ea20008000a00 */
[----:B------:R-:W1:Y:S01]  /*0040*/  S2R R3, SR_TID.Y ;  /* 0x0000000000037919 */ /* 0x000e620000002200 */
[----:B------:R-:W3:Y:S05]  /*0050*/  LDCU.64 UR8, c[0x0][0x398] ;  /* 0x00007300ff0877ac */ /* 0x000eea0008000a00 */
        /* <DEDUP_REMOVED lines=8> */
[----:B---3--:R-:W-:-:S04]  /*00e0*/  ISETP.GE.U32.AND P0, PT, R0, UR8, PT ;  /* 0x0000000800007c0c */ /* 0x008fc8000bf06070 */
[----:B------:R-:W-:-:S13]  /*00f0*/  ISETP.GE.U32.OR.EX P0, PT, RZ, UR9, P1, P0 ;  /* 0x00000009ff007c0c */ /* 0x000fda0008f06500 */
[----:B------:R-:W-:Y:S05]  /*0100*/  @P0 EXIT ;  /* 0x000000000000094d */ /* 0x000fea0003800000 */
[----:B------:R-:W0:Y:S01]  /*0110*/  LDC.64 R2, c[0x0][0x380] ;  /* 0x0000e000ff027b82 */ /* 0x000e220000000a00 */
[----:B------:R-:W1:Y:S01]  /*0120*/  LDCU.64 UR4, c[0x0][0x358] ;  /* 0x00006b00ff0477ac */ /* 0x000e620008000a00 */
[----:B------:R-:W-:-:S06]  /*0130*/  IMAD R9, R0, UR6, R7 ;  /* 0x0000000600097c24 */ /* 0x000fcc000f8e0207 */
[----:B------:R-:W2:Y:S08]  /*0140*/  LDC.64 R4, c[0x0][0x388] ;  /* 0x0000e200ff047b82 */ /* 0x000eb00000000a00 */
[----:B------:R-:W3:Y:S01]  /*0150*/  LDC.64 R6, c[0x0][0x390] ;  /* 0x0000e400ff067b82 */ /* 0x000ee20000000a00 */
[----:B0-----:R-:W-:-:S06]  /*0160*/  IMAD.WIDE R2, R9, 0x4, R2 ;  /* 0x0000000409027825 */ /* 0x001fcc00078e0202 */
[----:B-1----:R-:W4:Y:S01]  /*0170*/  LDG.E R2, desc[UR4][R2.64] ;  /* 0x0000000402027981 */ /* 0x002f22000c1e1900 */
[----:B--2---:R-:W-:-:S06]  /*0180*/  IMAD.WIDE R4, R9, 0x4, R4 ;  /* 0x0000000409047825 */ /* 0x004fcc00078e0204 */
[----:B------:R-:W4:Y:S01]  /*0190*/  LDG.E R5, desc[UR4][R4.64] ;  /* 0x0000000404057981 */ /* 0x000f22000c1e1900 */
[----:B---3--:R-:W-:-:S04]  /*01a0*/  IMAD.WIDE R6, R9, 0x4, R6 ;  /* 0x0000000409067825 */ /* 0x008fc800078e0206 */
[----:B----4-:R-:W-:-:S05]  /*01b0*/  FADD R9, R2, R5 ;  /* 0x0000000502097221 */ /* 0x010fca0000000000 */
[----:B------:R-:W-:Y:S01]  /*01c0*/  STG.E desc[UR4][R6.64], R9 ;  /* 0x0000000906007986 */ /* 0x000fe2000c101904 */
[----:B------:R-:W-:Y:S05]  /*01d0*/  EXIT ;  /* 0x000000000000794d */ /* 0x000fea0003800000 */
.L_x_27:
        /* <DEDUP_REMOVED lines=10> */
.L_x_33:


//--------------------- .nv.shared.reserved.0     --------------------------
	.section	.nv.shared.reserved.0,"aw",@nobits
	.weak		__nv_reservedSMEM_offset_0_alias
	.size		__nv_reservedSMEM_offset_0_alias, 0, 64
	.other		__nv_reservedSMEM_offset_0_alias,@"STO_CUDA_RESERVED_SHARED STV_DEFAULT"
__nv_reservedSMEM_offset_0_alias:
	.zero		0
	.zero		64


//--------------------- .nv.constant0._Z14softmax_kernelPKfPfi --------------------------
	.section	.nv.constant0._Z14softmax_kernelPKfPfi,"a",@progbits
	.sectionflags	@""
	.align	4
.nv.constant0._Z14softmax_kernelPKfPfi:
	.zero		916


//--------------------- .nv.constant0._Z11relu_kernelPKfPfmm --------------------------
	.section	.nv.constant0._Z11relu_kernelPKfPfmm,"a",@progbits
	.sectionflags	@""
	.align	4
.nv.constant0._Z11relu_kernelPKfPfmm:
	.zero		928


//--------------------- .nv.constant0._Z16transpose_kernelPKfPfmm --------------------------
	.section	.nv.constant0._Z16transpose_kernelPKfPfmm,"a",@progbits
	.sectionflags	@""
	.align	4
.nv.constant0._Z16transpose_kernelPKfPfmm:
	.zero		928


//--------------------- .nv.constant0._Z13matmul_kernelPKfS0_Pfmmmm --------------------------
	.section	.nv.constant0._Z13matmul_kernelPKfS0_Pfmmmm,"a",@progbits
	.sectionflags	@""
	.align	4
.nv.constant0._Z13matmul_kernelPKfS0_Pfmmmm:
	.zero		952


//--------------------- .nv.constant0._Z10add_kernelPKfS0_Pfmm --------------------------
	.section	.nv.constant0._Z10add_kernelPKfS0_Pfmm,"a",@progbits
	.sectionflags	@""
	.align	4
.nv.constant0._Z10add_kernelPKfS0_Pfmm:
	.zero		936


//--------------------- SYMBOLS --------------------------

	.type		.nv.reservedSmem.offset0,@object
	.size		.nv.reservedSmem.offset0,0x4
